	.target	sm_90a

	.elftype	@"ET_EXEC"


//--------------------- .note.nv.tkinfo           --------------------------
	.section	.note.nv.tkinfo,"",@"SHT_NOTE"
	.sectionflags	@"SHF_NOTE_NV_TKINFO"
	.tkinfo
        /*0018*/ 	.word	0x00000002
        /*0030*/ 	.string	""
        /*0030*/ 	.string	"ptxas"
        /*0030*/ 	.string	"Cuda compilation tools, release 13.0, V13.0.88"
        /*0030*/ 	.string	"Build cuda_13.0.r13.0/compiler.36424714_0"
        /*0030*/ 	.string	"-arch sm_90a -m 64 "



//--------------------- .note.nv.cuinfo           --------------------------
	.section	.note.nv.cuinfo,"",@"SHT_NOTE"
	.sectionflags	@"SHF_NOTE_NV_CUINFO"
        /*0018*/ 	.short	0x0002
        /*001a*/ 	.short	0x005a
        /*001c*/ 	.short	0x0082
	.zero		2


//--------------------- .nv.info                  --------------------------
	.section	.nv.info,"",@"SHT_CUDA_INFO"
	.align	4


	//----- nvinfo : EIATTR_REGCOUNT
	.align		4
        /*0000*/ 	.byte	0x04, 0x2f
        /*0002*/ 	.short	(.L_15 - .L_14)
	.align		4
.L_14:
        /*0004*/ 	.word	index@(_ZN7cutlass13device_kernelINS_4gemm6kernel13GemmUniversalIN4cute5tupleIJiiiiEEENS1_10collective13CollectiveMmaINS1_34MainloopSm90TmaGmmaWarpSpecializedILi5ENS5_IJNS4_1CILi2EEENSA_ILi1EEESC_EEENS1_35KernelTmaWarpSpecializedCooperativeEEENS5_IJNSA_ILi256EEENSA_ILi128EEENSA_ILi64EEEEEENS_10tfloat32_tENS5_IJlSC_lEEESK_SL_NS4_8TiledMMAINS4_8MMA_AtomIJNS4_4SM904GMMA30MMA_64x128x8_F32TF32TF32_SS_TNILNSP_7ScaleInE1ELSR_1EEEEEENS4_6LayoutISD_NS5_IJSC_NSA_ILi0EEESV_EEEEENS5_IJNS4_10UnderscoreESY_SY_EEEEENS4_13SM90_TMA_LOADENS4_14ComposedLayoutINS4_7SwizzleILi3ELi4ELi3EEENS4_18smem_ptr_flag_bitsILi32EEENSU_INS5_IJNSA_ILi8EEENSA_ILi32EEEEEENS5_IJS18_SC_EEEEEEEvNS4_8identityENS4_23SM90_TMA_LOAD_MULTICASTES1C_vS1D_EENS_8epilogue10collective6detail29Sm90TmaWarpSpecializedAdapterINS1H_15DefaultEpilogueISK_SL_SL_NS1G_6thread17LinearCombinationISK_Li1EffLNS1L_9ScaleType4KindE0ELNS_15FloatRoundStyleE2ESK_EENS1_15EpilogueDefaultEEEEEvvEEEEvNT_6ParamsE)
        /*0008*/ 	.word	0x000000a8


	//----- nvinfo : EIATTR_FRAME_SIZE
	.align		4
.L_15:
        /*000c*/ 	.byte	0x04, 0x11
        /*000e*/ 	.short	(.L_17 - .L_16)
	.align		4
.L_16:
        /*0010*/ 	.word	index@(_ZN7cutlass13device_kernelINS_4gemm6kernel13GemmUniversalIN4cute5tupleIJiiiiEEENS1_10collective13CollectiveMmaINS1_34MainloopSm90TmaGmmaWarpSpecializedILi5ENS5_IJNS4_1CILi2EEENSA_ILi1EEESC_EEENS1_35KernelTmaWarpSpecializedCooperativeEEENS5_IJNSA_ILi256EEENSA_ILi128EEENSA_ILi64EEEEEENS_10tfloat32_tENS5_IJlSC_lEEESK_SL_NS4_8TiledMMAINS4_8MMA_AtomIJNS4_4SM904GMMA30MMA_64x128x8_F32TF32TF32_SS_TNILNSP_7ScaleInE1ELSR_1EEEEEENS4_6LayoutISD_NS5_IJSC_NSA_ILi0EEESV_EEEEENS5_IJNS4_10UnderscoreESY_SY_EEEEENS4_13SM90_TMA_LOADENS4_14ComposedLayoutINS4_7SwizzleILi3ELi4ELi3EEENS4_18smem_ptr_flag_bitsILi32EEENSU_INS5_IJNSA_ILi8EEENSA_ILi32EEEEEENS5_IJS18_SC_EEEEEEEvNS4_8identityENS4_23SM90_TMA_LOAD_MULTICASTES1C_vS1D_EENS_8epilogue10collective6detail29Sm90TmaWarpSpecializedAdapterINS1H_15DefaultEpilogueISK_SL_SL_NS1G_6thread17LinearCombinationISK_Li1EffLNS1L_9ScaleType4KindE0ELNS_15FloatRoundStyleE2ESK_EENS1_15EpilogueDefaultEEEEEvvEEEEvNT_6ParamsE)
        /*0014*/ 	.word	0x00000000


	//----- nvinfo : EIATTR_MIN_STACK_SIZE
	.align		4
.L_17:
        /*0018*/ 	.byte	0x04, 0x12
        /*001a*/ 	.short	(.L_19 - .L_18)
	.align		4
.L_18:
        /*001c*/ 	.word	index@(_ZN7cutlass13device_kernelINS_4gemm6kernel13GemmUniversalIN4cute5tupleIJiiiiEEENS1_10collective13CollectiveMmaINS1_34MainloopSm90TmaGmmaWarpSpecializedILi5ENS5_IJNS4_1CILi2EEENSA_ILi1EEESC_EEENS1_35KernelTmaWarpSpecializedCooperativeEEENS5_IJNSA_ILi256EEENSA_ILi128EEENSA_ILi64EEEEEENS_10tfloat32_tENS5_IJlSC_lEEESK_SL_NS4_8TiledMMAINS4_8MMA_AtomIJNS4_4SM904GMMA30MMA_64x128x8_F32TF32TF32_SS_TNILNSP_7ScaleInE1ELSR_1EEEEEENS4_6LayoutISD_NS5_IJSC_NSA_ILi0EEESV_EEEEENS5_IJNS4_10UnderscoreESY_SY_EEEEENS4_13SM90_TMA_LOADENS4_14ComposedLayoutINS4_7SwizzleILi3ELi4ELi3EEENS4_18smem_ptr_flag_bitsILi32EEENSU_INS5_IJNSA_ILi8EEENSA_ILi32EEEEEENS5_IJS18_SC_EEEEEEEvNS4_8identityENS4_23SM90_TMA_LOAD_MULTICASTES1C_vS1D_EENS_8epilogue10collective6detail29Sm90TmaWarpSpecializedAdapterINS1H_15DefaultEpilogueISK_SL_SL_NS1G_6thread17LinearCombinationISK_Li1EffLNS1L_9ScaleType4KindE0ELNS_15FloatRoundStyleE2ESK_EENS1_15EpilogueDefaultEEEEEvvEEEEvNT_6ParamsE)
        /*0020*/ 	.word	0x00000000
.L_19:


//--------------------- .nv.compat                --------------------------
	.section	.nv.compat,"",@"SHT_CUDA_COMPAT_INFO"
	.align	4
        /*0000*/ 	.byte	0x02, 0x09, 0x01, 0x00, 0x02, 0x02, 0x04, 0x00, 0x02, 0x05, 0x05, 0x00, 0x03, 0x07, 0x01, 0x01
        /*0010*/ 	.byte	0x02, 0x03, 0x01, 0x00, 0x02, 0x06, 0x01, 0x00, 0x04, 0x0b, 0x08, 0x00, 0x00, 0x00, 0x00, 0x00
        /*0020*/ 	.byte	0x00, 0x00, 0x00, 0x00


//--------------------- .nv.info._ZN7cutlass13device_kernelINS_4gemm6kernel13GemmUniversalIN4cute5tupleIJiiiiEEENS1_10collective13CollectiveMmaINS1_34MainloopSm90TmaGmmaWarpSpecializedILi5ENS5_IJNS4_1CILi2EEENSA_ILi1EEESC_EEENS1_35KernelTmaWarpSpecializedCooperativeEEENS5_IJNSA_ILi256EEENSA_ILi128EEENSA_ILi64EEEEEENS_10tfloat32_tENS5_IJlSC_lEEESK_SL_NS4_8TiledMMAINS4_8MMA_AtomIJNS4_4SM904GMMA30MMA_64x128x8_F32TF32TF32_SS_TNILNSP_7ScaleInE1ELSR_1EEEEEENS4_6LayoutISD_NS5_IJSC_NSA_ILi0EEESV_EEEEENS5_IJNS4_10UnderscoreESY_SY_EEEEENS4_13SM90_TMA_LOADENS4_14ComposedLayoutINS4_7SwizzleILi3ELi4ELi3EEENS4_18smem_ptr_flag_bitsILi32EEENSU_INS5_IJNSA_ILi8EEENSA_ILi32EEEEEENS5_IJS18_SC_EEEEEEEvNS4_8identityENS4_23SM90_TMA_LOAD_MULTICASTES1C_vS1D_EENS_8epilogue10collective6detail29Sm90TmaWarpSpecializedAdapterINS1H_15DefaultEpilogueISK_SL_SL_NS1G_6thread17LinearCombinationISK_Li1EffLNS1L_9ScaleType4KindE0ELNS_15FloatRoundStyleE2ESK_EENS1_15EpilogueDefaultEEEEEvvEEEEvNT_6ParamsE --------------------------
	.section	.nv.info._ZN7cutlass13device_kernelINS_4gemm6kernel13GemmUniversalIN4cute5tupleIJiiiiEEENS1_10collective13CollectiveMmaINS1_34MainloopSm90TmaGmmaWarpSpecializedILi5ENS5_IJNS4_1CILi2EEENSA_ILi1EEESC_EEENS1_35KernelTmaWarpSpecializedCooperativeEEENS5_IJNSA_ILi256EEENSA_ILi128EEENSA_ILi64EEEEEENS_10tfloat32_tENS5_IJlSC_lEEESK_SL_NS4_8TiledMMAINS4_8MMA_AtomIJNS4_4SM904GMMA30MMA_64x128x8_F32TF32TF32_SS_TNILNSP_7ScaleInE1ELSR_1EEEEEENS4_6LayoutISD_NS5_IJSC_NSA_ILi0EEESV_EEEEENS5_IJNS4_10UnderscoreESY_SY_EEEEENS4_13SM90_TMA_LOADENS4_14ComposedLayoutINS4_7SwizzleILi3ELi4ELi3EEENS4_18smem_ptr_flag_bitsILi32EEENSU_INS5_IJNSA_ILi8EEENSA_ILi32EEEEEENS5_IJS18_SC_EEEEEEEvNS4_8identityENS4_23SM90_TMA_LOAD_MULTICASTES1C_vS1D_EENS_8epilogue10collective6detail29Sm90TmaWarpSpecializedAdapterINS1H_15DefaultEpilogueISK_SL_SL_NS1G_6thread17LinearCombinationISK_Li1EffLNS1L_9ScaleType4KindE0ELNS_15FloatRoundStyleE2ESK_EENS1_15EpilogueDefaultEEEEEvvEEEEvNT_6ParamsE,"",@"SHT_CUDA_INFO"
	.sectionflags	@""
	.align	4


	//----- nvinfo : EIATTR_CUDA_API_VERSION
	.align		4
        /*0000*/ 	.byte	0x04, 0x37
        /*0002*/ 	.short	(.L_21 - .L_20)
.L_20:
        /*0004*/ 	.word	0x00000082


	//----- nvinfo : EIATTR_KPARAM_INFO
	.align		4
.L_21:
        /*0008*/ 	.byte	0x04, 0x17
        /*000a*/ 	.short	(.L_23 - .L_22)
.L_22:
        /*000c*/ 	.word	0x00000000
        /*0010*/ 	.short	0x0000
        /*0012*/ 	.short	0x0070
        /*0014*/ 	.byte	0x00, 0xf0, 0x01, 0x10


	//----- nvinfo : EIATTR_SPARSE_MMA_MASK
	.align		4
.L_23:
        /*0018*/ 	.byte	0x03, 0x50
        /*001a*/ 	.short	0x0000


	//----- nvinfo : EIATTR_MAXREG_COUNT
	.align		4
        /*001c*/ 	.byte	0x03, 0x1b
        /*001e*/ 	.short	0x00a8


	//----- nvinfo : EIATTR_NUM_BARRIERS
	.align		4
        /*0020*/ 	.byte	0x02, 0x4c
        /*0022*/ 	.byte	0x01
	.zero		1


	//----- nvinfo : EIATTR_EXTERNS
	.align		4
        /*0024*/ 	.byte	0x04, 0x0f
        /*0026*/ 	.short	(.L_25 - .L_24)


	//   ....[0]....
	.align		4
.L_24:
        /*0028*/ 	.word	index@(__assertfail)


	//----- nvinfo : EIATTR_MERCURY_ISA_VERSION
	.align		4
.L_25:
        /*002c*/ 	.byte	0x03, 0x5f
        /*002e*/ 	.short	0x0101


	//----- nvinfo : EIATTR_INT_WARP_WIDE_INSTR_OFFSETS
	.align		4
        /*0030*/ 	.byte	0x04, 0x31
        /*0032*/ 	.short	(.L_27 - .L_26)


	//   ....[0]....
.L_26:
        /*0034*/ 	.word	0x000004a0


	//   ....[1]....
        /*0038*/ 	.word	0x000004d0


	//   ....[2]....
        /*003c*/ 	.word	0x00000690


	//----- nvinfo : EIATTR_COOP_GROUP_MASK_REGIDS
	.align		4
.L_27:
        /*0040*/ 	.byte	0x04, 0x29
        /*0042*/ 	.short	(.L_29 - .L_28)


	//   ....[0]....
.L_28:
        /*0044*/ 	.word	0xffffffff


	//   ....[1]....
        /*0048*/ 	.word	0xffffffff


	//   ....[2]....
        /*004c*/ 	.word	0xffffffff


	//   ....[3]....
        /*0050*/ 	.word	0xffffffff


	//   ....[4]....
        /*0054*/ 	.word	0xffffffff


	//   ....[5]....
        /*0058*/ 	.word	0xffffffff


	//----- nvinfo : EIATTR_COOP_GROUP_INSTR_OFFSETS
	.align		4
.L_29:
        /*005c*/ 	.byte	0x04, 0x28
        /*005e*/ 	.short	(.L_31 - .L_30)


	//   ....[0]....
.L_30:
        /*0060*/ 	.word	0x00000060


	//   ....[1]....
        /*0064*/ 	.word	0x00000070


	//   ....[2]....
        /*0068*/ 	.word	0x00000130


	//   ....[3]....
        /*006c*/ 	.word	0x000002f0


	//   ....[4]....
        /*0070*/ 	.word	0x00000810


	//   ....[5]....
        /*0074*/ 	.word	0x00001260


	//----- nvinfo : EIATTR_REG_RECONFIG
	.align		4
.L_31:
        /*0078*/ 	.byte	0x01, 0x54
	.zero		2


	//----- nvinfo : EIATTR_SYSCALL_OFFSETS
	.align		4
        /*007c*/ 	.byte	0x04, 0x46
        /*007e*/ 	.short	(.L_33 - .L_32)


	//   ....[0]....
.L_32:
        /*0080*/ 	.word	0x00001420


	//----- nvinfo : EIATTR_MBARRIER_INSTR_OFFSETS
	.align		4
.L_33:
        /*0084*/ 	.byte	0x04, 0x39
        /*0086*/ 	.short	(.L_35 - .L_34)


	//   ....[0]....
.L_34:
        /*0088*/ 	.word	0x00000230
        /*008c*/ 	.word	0x000000ff
        /*0090*/ 	.word	0x00000000
        /*0094*/ 	.short	0x0100
        /*0096*/ 	.byte	0x08
	.zero		1


	//   ....[1]....
        /*0098*/ 	.word	0x00000240
        /*009c*/ 	.word	0x000000ff
        /*00a0*/ 	.word	0x00000028
        /*00a4*/ 	.short	0x0100
        /*00a6*/ 	.byte	0x08
	.zero		1


	//   ....[2]....
        /*00a8*/ 	.word	0x00000250
        /*00ac*/ 	.word	0x000000ff
        /*00b0*/ 	.word	0x00000008
        /*00b4*/ 	.short	0x0100
        /*00b6*/ 	.byte	0x08
	.zero		1


	//   ....[3]....
        /*00b8*/ 	.word	0x00000260
        /*00bc*/ 	.word	0x000000ff
        /*00c0*/ 	.word	0x00000030
        /*00c4*/ 	.short	0x0100
        /*00c6*/ 	.byte	0x08
	.zero		1


	//   ....[4]....
        /*00c8*/ 	.word	0x00000270
        /*00cc*/ 	.word	0x000000ff
        /*00d0*/ 	.word	0x00000010
        /*00d4*/ 	.short	0x0100
        /*00d6*/ 	.byte	0x08
	.zero		1


	//   ....[5]....
        /*00d8*/ 	.word	0x00000280
        /*00dc*/ 	.word	0x000000ff
        /*00e0*/ 	.word	0x00000038
        /*00e4*/ 	.short	0x0100
        /*00e6*/ 	.byte	0x08
	.zero		1


	//   ....[6]....
        /*00e8*/ 	.word	0x00000290
        /*00ec*/ 	.word	0x000000ff
        /*00f0*/ 	.word	0x00000018
        /*00f4*/ 	.short	0x0100
        /*00f6*/ 	.byte	0x08
	.zero		1


	//   ....[7]....
        /*00f8*/ 	.word	0x000002a0
        /*00fc*/ 	.word	0x000000ff
        /*0100*/ 	.word	0x00000040
        /*0104*/ 	.short	0x0100
        /*0106*/ 	.byte	0x08
	.zero		1


	//   ....[8]....
        /*0108*/ 	.word	0x000002b0
        /*010c*/ 	.word	0x000000ff
        /*0110*/ 	.word	0x00000020
        /*0114*/ 	.short	0x0100
        /*0116*/ 	.byte	0x08
	.zero		1


	//   ....[9]....
        /*0118*/ 	.word	0x000002c0
        /*011c*/ 	.word	0x000000ff
        /*0120*/ 	.word	0x00000048
        /*0124*/ 	.short	0x0100
        /*0126*/ 	.byte	0x08
	.zero		1


	//   ....[10]....
        /*0128*/ 	.word	0x00000710
        /*012c*/ 	.word	0x000000ff
        /*0130*/ 	.word	0x00000060
        /*0134*/ 	.short	0x0100
        /*0136*/ 	.byte	0x06
	.zero		1


	//   ....[11]....
        /*0138*/ 	.word	0x000007a0
        /*013c*/ 	.word	0x000000ff
        /*0140*/ 	.word	0x00000068
        /*0144*/ 	.short	0x0100
        /*0146*/ 	.byte	0x06
	.zero		1


	//   ....[12]....
        /*0148*/ 	.word	0x000014e0
        /*014c*/ 	.word	0x00000003
        /*0150*/ 	.word	0x00000000
        /*0154*/ 	.short	0x010a
        /*0156*/ 	.byte	0x3f
	.zero		1


	//   ....[13]....
        /*0158*/ 	.word	0x00001520
        /*015c*/ 	.word	0x00000003
        /*0160*/ 	.word	0x00000000
        /*0164*/ 	.short	0x010a
        /*0166*/ 	.byte	0x3f
	.zero		1


	//   ....[14]....
        /*0168*/ 	.word	0x00001d40
        /*016c*/ 	.word	0x00000005
        /*0170*/ 	.word	0x00000000
        /*0174*/ 	.short	0x010a
        /*0176*/ 	.byte	0x3f
	.zero		1


	//   ....[15]....
        /*0178*/ 	.word	0x00001d80
        /*017c*/ 	.word	0x00000005
        /*0180*/ 	.word	0x00000000
        /*0184*/ 	.short	0x010a
        /*0186*/ 	.byte	0x3f
	.zero		1


	//   ....[16]....
        /*0188*/ 	.word	0x00002420
        /*018c*/ 	.word	0x00000005
        /*0190*/ 	.word	0x00000000
        /*0194*/ 	.short	0x0101
        /*0196*/ 	.byte	0x3f
	.zero		1


	//   ....[17]....
        /*0198*/ 	.word	0x00002640
        /*019c*/ 	.word	0x00000003
        /*01a0*/ 	.word	0x00000000
        /*01a4*/ 	.short	0x0101
        /*01a6*/ 	.byte	0x3f
	.zero		1


	//   ....[18]....
        /*01a8*/ 	.word	0x0000ba40
        /*01ac*/ 	.word	0x00000017
        /*01b0*/ 	.word	0x00000028
        /*01b4*/ 	.short	0x010a
        /*01b6*/ 	.byte	0x3f
	.zero		1


	//   ....[19]....
        /*01b8*/ 	.word	0x0000be70
        /*01bc*/ 	.word	0x00000003
        /*01c0*/ 	.word	0x00000068
        /*01c4*/ 	.short	0x0101
        /*01c6*/ 	.byte	0x3f
	.zero		1


	//   ....[20]....
        /*01c8*/ 	.word	0x0000c5d0
        /*01cc*/ 	.word	0x00000007
        /*01d0*/ 	.word	0x00000000
        /*01d4*/ 	.short	0x010a
        /*01d6*/ 	.byte	0x3f
	.zero		1


	//   ....[21]....
        /*01d8*/ 	.word	0x0000c650
        /*01dc*/ 	.word	0x00000008
        /*01e0*/ 	.word	0x00000000
        /*01e4*/ 	.short	0x010a
        /*01e6*/ 	.byte	0x3f
	.zero		1


	//   ....[22]....
        /*01e8*/ 	.word	0x0000c6e0
        /*01ec*/ 	.word	0x00000009
        /*01f0*/ 	.word	0x00000000
        /*01f4*/ 	.short	0x010a
        /*01f6*/ 	.byte	0x3f
	.zero		1


	//   ....[23]....
        /*01f8*/ 	.word	0x0000c770
        /*01fc*/ 	.word	0x00000006
        /*0200*/ 	.word	0x00000000
        /*0204*/ 	.short	0x010a
        /*0206*/ 	.byte	0x3f
	.zero		1


	//   ....[24]....
        /*0208*/ 	.word	0x0000c800
        /*020c*/ 	.word	0x00000003
        /*0210*/ 	.word	0x00000000
        /*0214*/ 	.short	0x010a
        /*0216*/ 	.byte	0x3f
	.zero		1


	//   ....[25]....
        /*0218*/ 	.word	0x0000c860
        /*021c*/ 	.word	0x00000003
        /*0220*/ 	.word	0x00000000
        /*0224*/ 	.short	0x010a
        /*0226*/ 	.byte	0x3f
	.zero		1


	//   ....[26]....
        /*0228*/ 	.word	0x0000c8b0
        /*022c*/ 	.word	0x00000005
        /*0230*/ 	.word	0x00000000
        /*0234*/ 	.short	0x010a
        /*0236*/ 	.byte	0x3f
	.zero		1


	//   ....[27]....
        /*0238*/ 	.word	0x0000c980
        /*023c*/ 	.word	0x00000017
        /*0240*/ 	.word	0x00000028
        /*0244*/ 	.short	0x010a
        /*0246*/ 	.byte	0x3f
	.zero		1


	//   ....[28]....
        /*0248*/ 	.word	0x0000ca50
        /*024c*/ 	.word	0x00000007
        /*0250*/ 	.word	0x00000000
        /*0254*/ 	.short	0x010a
        /*0256*/ 	.byte	0x3f
	.zero		1


	//   ....[29]....
        /*0258*/ 	.word	0x0000caa0
        /*025c*/ 	.word	0x00000008
        /*0260*/ 	.word	0x00000000
        /*0264*/ 	.short	0x010a
        /*0266*/ 	.byte	0x3f
	.zero		1


	//   ....[30]....
        /*0268*/ 	.word	0x0000caf0
        /*026c*/ 	.word	0x00000009
        /*0270*/ 	.word	0x00000000
        /*0274*/ 	.short	0x010a
        /*0276*/ 	.byte	0x3f
	.zero		1


	//   ....[31]....
        /*0278*/ 	.word	0x0000cb40
        /*027c*/ 	.word	0x00000006
        /*0280*/ 	.word	0x00000000
        /*0284*/ 	.short	0x010a
        /*0286*/ 	.byte	0x3f
	.zero		1


	//----- nvinfo : EIATTR_NUM_MBARRIERS
	.align		4
.L_35:
        /*0288*/ 	.byte	0x03, 0x38
        /*028a*/ 	.short	0x000c


	//----- nvinfo : EIATTR_EXIT_INSTR_OFFSETS
	.align		4
        /*028c*/ 	.byte	0x04, 0x1c
        /*028e*/ 	.short	(.L_37 - .L_36)


	//   ....[0]....
.L_36:
        /*0290*/ 	.word	0x00000970


	//   ....[1]....
        /*0294*/ 	.word	0x00001190


	//   ....[2]....
        /*0298*/ 	.word	0x0000b150


	//   ....[3]....
        /*029c*/ 	.word	0x0000b6b0


	//   ....[4]....
        /*02a0*/ 	.word	0x0000c850


	//----- nvinfo : EIATTR_MAX_THREADS
	.align		4
.L_37:
        /*02a4*/ 	.byte	0x04, 0x05
        /*02a6*/ 	.short	(.L_39 - .L_38)
.L_38:
        /*02a8*/ 	.word	0x00000180
        /*02ac*/ 	.word	0x00000001
        /*02b0*/ 	.word	0x00000001


	//----- nvinfo : EIATTR_CRS_STACK_SIZE
	.align		4
.L_39:
        /*02b4*/ 	.byte	0x04, 0x1e
        /*02b6*/ 	.short	(.L_41 - .L_40)
.L_40:
        /*02b8*/ 	.word	0x00000000


	//----- nvinfo : EIATTR_CBANK_PARAM_SIZE
	.align		4
.L_41:
        /*02bc*/ 	.byte	0x03, 0x19
        /*02be*/ 	.short	0x0470


	//----- nvinfo : EIATTR_PARAM_CBANK
	.align		4
        /*02c0*/ 	.byte	0x04, 0x0a
        /*02c2*/ 	.short	(.L_43 - .L_42)
	.align		4
.L_42:
        /*02c4*/ 	.word	index@(.nv.constant0._ZN7cutlass13device_kernelINS_4gemm6kernel13GemmUniversalIN4cute5tupleIJiiiiEEENS1_10collective13CollectiveMmaINS1_34MainloopSm90TmaGmmaWarpSpecializedILi5ENS5_IJNS4_1CILi2EEENSA_ILi1EEESC_EEENS1_35KernelTmaWarpSpecializedCooperativeEEENS5_IJNSA_ILi256EEENSA_ILi128EEENSA_ILi64EEEEEENS_10tfloat32_tENS5_IJlSC_lEEESK_SL_NS4_8TiledMMAINS4_8MMA_AtomIJNS4_4SM904GMMA30MMA_64x128x8_F32TF32TF32_SS_TNILNSP_7ScaleInE1ELSR_1EEEEEENS4_6LayoutISD_NS5_IJSC_NSA_ILi0EEESV_EEEEENS5_IJNS4_10UnderscoreESY_SY_EEEEENS4_13SM90_TMA_LOADENS4_14ComposedLayoutINS4_7SwizzleILi3ELi4ELi3EEENS4_18smem_ptr_flag_bitsILi32EEENSU_INS5_IJNSA_ILi8EEENSA_ILi32EEEEEENS5_IJS18_SC_EEEEEEEvNS4_8identityENS4_23SM90_TMA_LOAD_MULTICASTES1C_vS1D_EENS_8epilogue10collective6detail29Sm90TmaWarpSpecializedAdapterINS1H_15DefaultEpilogueISK_SL_SL_NS1G_6thread17LinearCombinationISK_Li1EffLNS1L_9ScaleType4KindE0ELNS_15FloatRoundStyleE2ESK_EENS1_15EpilogueDefaultEEEEEvvEEEEvNT_6ParamsE)
        /*02c8*/ 	.short	0x0210
        /*02ca*/ 	.short	0x0470


	//----- nvinfo : EIATTR_SW_WAR
	.align		4
.L_43:
        /*02cc*/ 	.byte	0x04, 0x36
        /*02ce*/ 	.short	(.L_45 - .L_44)
.L_44:
        /*02d0*/ 	.word	0x00000008
.L_45:


//--------------------- .nv.callgraph             --------------------------
	.section	.nv.callgraph,"",@"SHT_CUDA_CALLGRAPH"
	.align	4
	.sectionentsize	8
	.align		4
        /*0000*/ 	.word	0x00000000
	.align		4
        /*0004*/ 	.word	0xffffffff
	.align		4
        /*0008*/ 	.word	index@(_ZN7cutlass13device_kernelINS_4gemm6kernel13GemmUniversalIN4cute5tupleIJiiiiEEENS1_10collective13CollectiveMmaINS1_34MainloopSm90TmaGmmaWarpSpecializedILi5ENS5_IJNS4_1CILi2EEENSA_ILi1EEESC_EEENS1_35KernelTmaWarpSpecializedCooperativeEEENS5_IJNSA_ILi256EEENSA_ILi128EEENSA_ILi64EEEEEENS_10tfloat32_tENS5_IJlSC_lEEESK_SL_NS4_8TiledMMAINS4_8MMA_AtomIJNS4_4SM904GMMA30MMA_64x128x8_F32TF32TF32_SS_TNILNSP_7ScaleInE1ELSR_1EEEEEENS4_6LayoutISD_NS5_IJSC_NSA_ILi0EEESV_EEEEENS5_IJNS4_10UnderscoreESY_SY_EEEEENS4_13SM90_TMA_LOADENS4_14ComposedLayoutINS4_7SwizzleILi3ELi4ELi3EEENS4_18smem_ptr_flag_bitsILi32EEENSU_INS5_IJNSA_ILi8EEENSA_ILi32EEEEEENS5_IJS18_SC_EEEEEEEvNS4_8identityENS4_23SM90_TMA_LOAD_MULTICASTES1C_vS1D_EENS_8epilogue10collective6detail29Sm90TmaWarpSpecializedAdapterINS1H_15DefaultEpilogueISK_SL_SL_NS1G_6thread17LinearCombinationISK_Li1EffLNS1L_9ScaleType4KindE0ELNS_15FloatRoundStyleE2ESK_EENS1_15EpilogueDefaultEEEEEvvEEEEvNT_6ParamsE)
	.align		4
        /*000c*/ 	.word	index@(__assertfail)
	.align		4
        /*0010*/ 	.word	0x00000000
	.align		4
        /*0014*/ 	.word	0xfffffffe
	.align		4
        /*0018*/ 	.word	0x00000000
	.align		4
        /*001c*/ 	.word	0xfffffffd
	.align		4
        /*0020*/ 	.word	0x00000000
	.align		4
        /*0024*/ 	.word	0xfffffffc


//--------------------- .nv.constant4             --------------------------
	.section	.nv.constant4,"a",@progbits
	.align	8
	.align		8
.nv.constant4:
        /*0000*/ 	.dword	__assertfail
	.align		8
        /*0008*/ 	.dword	__unnamed_1
	.align		8
        /*0010*/ 	.dword	_ZN39_INTERNAL_dc70aa38_4_k_cu_c5dab70d_70524cuda3std3__45__cpo5beginE
	.align		8
        /*0018*/ 	.dword	_ZN39_INTERNAL_dc70aa38_4_k_cu_c5dab70d_70524cuda3std3__45__cpo3endE
	.align		8
        /*0020*/ 	.dword	_ZN39_INTERNAL_dc70aa38_4_k_cu_c5dab70d_70524cuda3std3__45__cpo6cbeginE
	.align		8
        /*0028*/ 	.dword	_ZN39_INTERNAL_dc70aa38_4_k_cu_c5dab70d_70524cuda3std3__45__cpo4cendE
	.align		8
        /*0030*/ 	.dword	_ZN39_INTERNAL_dc70aa38_4_k_cu_c5dab70d_70524cuda3std3__441_GLOBAL__N__dc70aa38_4_k_cu_c5dab70d_70526ignoreE
	.align		8
        /*0038*/ 	.dword	_ZN39_INTERNAL_dc70aa38_4_k_cu_c5dab70d_70524cuda3std3__419piecewise_constructE
	.align		8
        /*0040*/ 	.dword	_ZN39_INTERNAL_dc70aa38_4_k_cu_c5dab70d_70524cuda3std3__48in_placeE
	.align		8
        /*0048*/ 	.dword	_ZN39_INTERNAL_dc70aa38_4_k_cu_c5dab70d_70524cuda3std6ranges3__45__cpo4swapE
	.align		8
        /*0050*/ 	.dword	_ZN39_INTERNAL_dc70aa38_4_k_cu_c5dab70d_70524cuda3std6ranges3__45__cpo9iter_moveE
	.align		8
        /*0058*/ 	.dword	_ZN39_INTERNAL_dc70aa38_4_k_cu_c5dab70d_70524cute7productE
	.align		8
        /*0060*/ 	.dword	_ZN39_INTERNAL_dc70aa38_4_k_cu_c5dab70d_70524cute1_E
	.align		8
        /*0068*/ 	.dword	$str$22
	.align		8
        /*0070*/ 	.dword	$str$23


//--------------------- .text._ZN7cutlass13device_kernelINS_4gemm6kernel13GemmUniversalIN4cute5tupleIJiiiiEEENS1_10collective13CollectiveMmaINS1_34MainloopSm90TmaGmmaWarpSpecializedILi5ENS5_IJNS4_1CILi2EEENSA_ILi1EEESC_EEENS1_35KernelTmaWarpSpecializedCooperativeEEENS5_IJNSA_ILi256EEENSA_ILi128EEENSA_ILi64EEEEEENS_10tfloat32_tENS5_IJlSC_lEEESK_SL_NS4_8TiledMMAINS4_8MMA_AtomIJNS4_4SM904GMMA30MMA_64x128x8_F32TF32TF32_SS_TNILNSP_7ScaleInE1ELSR_1EEEEEENS4_6LayoutISD_NS5_IJSC_NSA_ILi0EEESV_EEEEENS5_IJNS4_10UnderscoreESY_SY_EEEEENS4_13SM90_TMA_LOADENS4_14ComposedLayoutINS4_7SwizzleILi3ELi4ELi3EEENS4_18smem_ptr_flag_bitsILi32EEENSU_INS5_IJNSA_ILi8EEENSA_ILi32EEEEEENS5_IJS18_SC_EEEEEEEvNS4_8identityENS4_23SM90_TMA_LOAD_MULTICASTES1C_vS1D_EENS_8epilogue10collective6detail29Sm90TmaWarpSpecializedAdapterINS1H_15DefaultEpilogueISK_SL_SL_NS1G_6thread17LinearCombinationISK_Li1EffLNS1L_9ScaleType4KindE0ELNS_15FloatRoundStyleE2ESK_EENS1_15EpilogueDefaultEEEEEvvEEEEvNT_6ParamsE --------------------------
	.section	.text._ZN7cutlass13device_kernelINS_4gemm6kernel13GemmUniversalIN4cute5tupleIJiiiiEEENS1_10collective13CollectiveMmaINS1_34MainloopSm90TmaGmmaWarpSpecializedILi5ENS5_IJNS4_1CILi2EEENSA_ILi1EEESC_EEENS1_35KernelTmaWarpSpecializedCooperativeEEENS5_IJNSA_ILi256EEENSA_ILi128EEENSA_ILi64EEEEEENS_10tfloat32_tENS5_IJlSC_lEEESK_SL_NS4_8TiledMMAINS4_8MMA_AtomIJNS4_4SM904GMMA30MMA_64x128x8_F32TF32TF32_SS_TNILNSP_7ScaleInE1ELSR_1EEEEEENS4_6LayoutISD_NS5_IJSC_NSA_ILi0EEESV_EEEEENS5_IJNS4_10UnderscoreESY_SY_EEEEENS4_13SM90_TMA_LOADENS4_14ComposedLayoutINS4_7SwizzleILi3ELi4ELi3EEENS4_18smem_ptr_flag_bitsILi32EEENSU_INS5_IJNSA_ILi8EEENSA_ILi32EEEEEENS5_IJS18_SC_EEEEEEEvNS4_8identityENS4_23SM90_TMA_LOAD_MULTICASTES1C_vS1D_EENS_8epilogue10collective6detail29Sm90TmaWarpSpecializedAdapterINS1H_15DefaultEpilogueISK_SL_SL_NS1G_6thread17LinearCombinationISK_Li1EffLNS1L_9ScaleType4KindE0ELNS_15FloatRoundStyleE2ESK_EENS1_15EpilogueDefaultEEEEEvvEEEEvNT_6ParamsE,"ax",@progbits
	.align	128
.text._ZN7cutlass13device_kernelINS_4gemm6kernel13GemmUniversalIN4cute5tupleIJiiiiEEENS1_10collective13CollectiveMmaINS1_34MainloopSm90TmaGmmaWarpSpecializedILi5ENS5_IJNS4_1CILi2EEENSA_ILi1EEESC_EEENS1_35KernelTmaWarpSpecializedCooperativeEEENS5_IJNSA_ILi256EEENSA_ILi128EEENSA_ILi64EEEEEENS_10tfloat32_tENS5_IJlSC_lEEESK_SL_NS4_8TiledMMAINS4_8MMA_AtomIJNS4_4SM904GMMA30MMA_64x128x8_F32TF32TF32_SS_TNILNSP_7ScaleInE1ELSR_1EEEEEENS4_6LayoutISD_NS5_IJSC_NSA_ILi0EEESV_EEEEENS5_IJNS4_10UnderscoreESY_SY_EEEEENS4_13SM90_TMA_LOADENS4_14ComposedLayoutINS4_7SwizzleILi3ELi4ELi3EEENS4_18smem_ptr_flag_bitsILi32EEENSU_INS5_IJNSA_ILi8EEENSA_ILi32EEEEEENS5_IJS18_SC_EEEEEEEvNS4_8identityENS4_23SM90_TMA_LOAD_MULTICASTES1C_vS1D_EENS_8epilogue10collective6detail29Sm90TmaWarpSpecializedAdapterINS1H_15DefaultEpilogueISK_SL_SL_NS1G_6thread17LinearCombinationISK_Li1EffLNS1L_9ScaleType4KindE0ELNS_15FloatRoundStyleE2ESK_EENS1_15EpilogueDefaultEEEEEvvEEEEvNT_6ParamsE:
        .type           _ZN7cutlass13device_kernelINS_4gemm6kernel13GemmUniversalIN4cute5tupleIJiiiiEEENS1_10collective13CollectiveMmaINS1_34MainloopSm90TmaGmmaWarpSpecializedILi5ENS5_IJNS4_1CILi2EEENSA_ILi1EEESC_EEENS1_35KernelTmaWarpSpecializedCooperativeEEENS5_IJNSA_ILi256EEENSA_ILi128EEENSA_ILi64EEEEEENS_10tfloat32_tENS5_IJlSC_lEEESK_SL_NS4_8TiledMMAINS4_8MMA_AtomIJNS4_4SM904GMMA30MMA_64x128x8_F32TF32TF32_SS_TNILNSP_7ScaleInE1ELSR_1EEEEEENS4_6LayoutISD_NS5_IJSC_NSA_ILi0EEESV_EEEEENS5_IJNS4_10UnderscoreESY_SY_EEEEENS4_13SM90_TMA_LOADENS4_14ComposedLayoutINS4_7SwizzleILi3ELi4ELi3EEENS4_18smem_ptr_flag_bitsILi32EEENSU_INS5_IJNSA_ILi8EEENSA_ILi32EEEEEENS5_IJS18_SC_EEEEEEEvNS4_8identityENS4_23SM90_TMA_LOAD_MULTICASTES1C_vS1D_EENS_8epilogue10collective6detail29Sm90TmaWarpSpecializedAdapterINS1H_15DefaultEpilogueISK_SL_SL_NS1G_6thread17LinearCombinationISK_Li1EffLNS1L_9ScaleType4KindE0ELNS_15FloatRoundStyleE2ESK_EENS1_15EpilogueDefaultEEEEEvvEEEEvNT_6ParamsE,@function
        .size           _ZN7cutlass13device_kernelINS_4gemm6kernel13GemmUniversalIN4cute5tupleIJiiiiEEENS1_10collective13CollectiveMmaINS1_34MainloopSm90TmaGmmaWarpSpecializedILi5ENS5_IJNS4_1CILi2EEENSA_ILi1EEESC_EEENS1_35KernelTmaWarpSpecializedCooperativeEEENS5_IJNSA_ILi256EEENSA_ILi128EEENSA_ILi64EEEEEENS_10tfloat32_tENS5_IJlSC_lEEESK_SL_NS4_8TiledMMAINS4_8MMA_AtomIJNS4_4SM904GMMA30MMA_64x128x8_F32TF32TF32_SS_TNILNSP_7ScaleInE1ELSR_1EEEEEENS4_6LayoutISD_NS5_IJSC_NSA_ILi0EEESV_EEEEENS5_IJNS4_10UnderscoreESY_SY_EEEEENS4_13SM90_TMA_LOADENS4_14ComposedLayoutINS4_7SwizzleILi3ELi4ELi3EEENS4_18smem_ptr_flag_bitsILi32EEENSU_INS5_IJNSA_ILi8EEENSA_ILi32EEEEEENS5_IJS18_SC_EEEEEEEvNS4_8identityENS4_23SM90_TMA_LOAD_MULTICASTES1C_vS1D_EENS_8epilogue10collective6detail29Sm90TmaWarpSpecializedAdapterINS1H_15DefaultEpilogueISK_SL_SL_NS1G_6thread17LinearCombinationISK_Li1EffLNS1L_9ScaleType4KindE0ELNS_15FloatRoundStyleE2ESK_EENS1_15EpilogueDefaultEEEEEvvEEEEvNT_6ParamsE,(.L_x_327 - _ZN7cutlass13device_kernelINS_4gemm6kernel13GemmUniversalIN4cute5tupleIJiiiiEEENS1_10collective13CollectiveMmaINS1_34MainloopSm90TmaGmmaWarpSpecializedILi5ENS5_IJNS4_1CILi2EEENSA_ILi1EEESC_EEENS1_35KernelTmaWarpSpecializedCooperativeEEENS5_IJNSA_ILi256EEENSA_ILi128EEENSA_ILi64EEEEEENS_10tfloat32_tENS5_IJlSC_lEEESK_SL_NS4_8TiledMMAINS4_8MMA_AtomIJNS4_4SM904GMMA30MMA_64x128x8_F32TF32TF32_SS_TNILNSP_7ScaleInE1ELSR_1EEEEEENS4_6LayoutISD_NS5_IJSC_NSA_ILi0EEESV_EEEEENS5_IJNS4_10UnderscoreESY_SY_EEEEENS4_13SM90_TMA_LOADENS4_14ComposedLayoutINS4_7SwizzleILi3ELi4ELi3EEENS4_18smem_ptr_flag_bitsILi32EEENSU_INS5_IJNSA_ILi8EEENSA_ILi32EEEEEENS5_IJS18_SC_EEEEEEEvNS4_8identityENS4_23SM90_TMA_LOAD_MULTICASTES1C_vS1D_EENS_8epilogue10collective6detail29Sm90TmaWarpSpecializedAdapterINS1H_15DefaultEpilogueISK_SL_SL_NS1G_6thread17LinearCombinationISK_Li1EffLNS1L_9ScaleType4KindE0ELNS_15FloatRoundStyleE2ESK_EENS1_15EpilogueDefaultEEEEEvvEEEEvNT_6ParamsE)
        .other          _ZN7cutlass13device_kernelINS_4gemm6kernel13GemmUniversalIN4cute5tupleIJiiiiEEENS1_10collective13CollectiveMmaINS1_34MainloopSm90TmaGmmaWarpSpecializedILi5ENS5_IJNS4_1CILi2EEENSA_ILi1EEESC_EEENS1_35KernelTmaWarpSpecializedCooperativeEEENS5_IJNSA_ILi256EEENSA_ILi128EEENSA_ILi64EEEEEENS_10tfloat32_tENS5_IJlSC_lEEESK_SL_NS4_8TiledMMAINS4_8MMA_AtomIJNS4_4SM904GMMA30MMA_64x128x8_F32TF32TF32_SS_TNILNSP_7ScaleInE1ELSR_1EEEEEENS4_6LayoutISD_NS5_IJSC_NSA_ILi0EEESV_EEEEENS5_IJNS4_10UnderscoreESY_SY_EEEEENS4_13SM90_TMA_LOADENS4_14ComposedLayoutINS4_7SwizzleILi3ELi4ELi3EEENS4_18smem_ptr_flag_bitsILi32EEENSU_INS5_IJNSA_ILi8EEENSA_ILi32EEEEEENS5_IJS18_SC_EEEEEEEvNS4_8identityENS4_23SM90_TMA_LOAD_MULTICASTES1C_vS1D_EENS_8epilogue10collective6detail29Sm90TmaWarpSpecializedAdapterINS1H_15DefaultEpilogueISK_SL_SL_NS1G_6thread17LinearCombinationISK_Li1EffLNS1L_9ScaleType4KindE0ELNS_15FloatRoundStyleE2ESK_EENS1_15EpilogueDefaultEEEEEvvEEEEvNT_6ParamsE,@"STO_CUDA_ENTRY STV_DEFAULT"
_ZN7cutlass13device_kernelINS_4gemm6kernel13GemmUniversalIN4cute5tupleIJiiiiEEENS1_10collective13CollectiveMmaINS1_34MainloopSm90TmaGmmaWarpSpecializedILi5ENS5_IJNS4_1CILi2EEENSA_ILi1EEESC_EEENS1_35KernelTmaWarpSpecializedCooperativeEEENS5_IJNSA_ILi256EEENSA_ILi128EEENSA_ILi64EEEEEENS_10tfloat32_tENS5_IJlSC_lEEESK_SL_NS4_8TiledMMAINS4_8MMA_AtomIJNS4_4SM904GMMA30MMA_64x128x8_F32TF32TF32_SS_TNILNSP_7ScaleInE1ELSR_1EEEEEENS4_6LayoutISD_NS5_IJSC_NSA_ILi0EEESV_EEEEENS5_IJNS4_10UnderscoreESY_SY_EEEEENS4_13SM90_TMA_LOADENS4_14ComposedLayoutINS4_7SwizzleILi3ELi4ELi3EEENS4_18smem_ptr_flag_bitsILi32EEENSU_INS5_IJNSA_ILi8EEENSA_ILi32EEEEEENS5_IJS18_SC_EEEEEEEvNS4_8identityENS4_23SM90_TMA_LOAD_MULTICASTES1C_vS1D_EENS_8epilogue10collective6detail29Sm90TmaWarpSpecializedAdapterINS1H_15DefaultEpilogueISK_SL_SL_NS1G_6thread17LinearCombinationISK_Li1EffLNS1L_9ScaleType4KindE0ELNS_15FloatRoundStyleE2ESK_EENS1_15EpilogueDefaultEEEEEvvEEEEvNT_6ParamsE:
[----:B------:R-:W0:Y:S01]  /*0000*/  LDC R1, c[0x0][0x28] ;  /* 0x00000a00ff017b82 */ /* 0x000e220000000800 */
[----:B------:R-:W1:Y:S01]  /*0010*/  S2R R18, SR_TID.X ;  /* 0x0000000000127919 */ /* 0x000e620000002100 */
[----:B------:R-:W-:Y:S01]  /*0020*/  ELECT P0, URZ, PT ;  /* 0x00000000003f782f */ /* 0x000fe20003800000 */
[----:B------:R-:W-:Y:S01]  /*0030*/  BSSY B0, `(.L_x_0) ;  /* 0x000000f000007945 */ /* 0x000fe20003800000 */
[--C-:B-1----:R-:W-:Y:S02]  /*0040*/  SHF.R.U32.HI R0, RZ, 0x5, R18.reuse ;  /* 0x00000005ff007819 */ /* 0x102fe40000011612 */
[----:B------:R-:W-:-:S03]  /*0050*/  SHF.R.U32.HI R3, RZ, 0x7, R18 ;  /* 0x00000007ff037819 */ /* 0x000fc60000011612 */
[----:B------:R-:W1:Y:S04]  /*0060*/  SHFL.IDX PT, R2, R0, RZ, 0x1f ;  /* 0x00001fff00027589 */ /* 0x000e6800000e0000 */
[----:B------:R2:W3:Y:S01]  /*0070*/  SHFL.IDX PT, R5, R3, RZ, 0x1f ;  /* 0x00001fff03057589 */ /* 0x0004e200000e0000 */
[----:B-1----:R-:W-:-:S13]  /*0080*/  ISETP.NE.OR P0, PT, R2, RZ, !P0 ;  /* 0x000000ff0200720c */ /* 0x002fda0004705670 */
[----:B0-23--:R-:W-:Y:S05]  /*0090*/  @P0 BRA `(.L_x_1) ;  /* 0x0000000000200947 */ /* 0x00dfea0003800000 */
[----:B------:R-:W-:Y:S02]  /*00a0*/  ULDC.64 UR4, c[0x0][0x198] ;  /* 0x0000660000047ab9 */ /* 0x000fe40000000a00 */
[----:B------:R-:W-:Y:S02]  /*00b0*/  UIADD3 UR6, UP0, UR4, 0xf0, URZ ;  /* 0x000000f004067890 */ /* 0x000fe4000ff1e03f */
[----:B------:R-:W-:Y:S02]  /*00c0*/  UIADD3 UR4, UP1, UR4, 0x1f0, URZ ;  /* 0x000001f004047890 */ /* 0x000fe4000ff3e03f */
[----:B------:R-:W-:Y:S02]  /*00d0*/  UIADD3.X UR7, URZ, UR5, URZ, UP0, !UPT ;  /* 0x000000053f077290 */ /* 0x000fe400087fe43f */
[----:B------:R-:W-:-:S07]  /*00e0*/  UIADD3.X UR5, URZ, UR5, URZ, UP1, !UPT ;  /* 0x000000053f057290 */ /* 0x000fce0008ffe43f */
[----:B------:R0:W-:Y:S02]  /*00f0*/  UTMACCTL.PF [UR6] ;  /* 0x00000000060079b9 */ /* 0x0001e40008040000 */
[----:B------:R0:W-:Y:S02]  /*0100*/  UTMACCTL.PF [UR4] ;  /* 0x00000000040079b9 */ /* 0x0001e40008040000 */
[----:B0-----:R-:W-:Y:S01]  /*0110*/  NOP ;  /* 0x0000000000007918 */ /* 0x001fe20000000000 */
.L_x_1:
[----:B------:R-:W-:Y:S05]  /*0120*/  BSYNC B0 ;  /* 0x0000000000007941 */ /* 0x000fea0003800000 */
.L_x_0:
[----:B------:R-:W0:Y:S02]  /*0130*/  SHFL.IDX PT, R3, R0, RZ, 0x1f ;  /* 0x00001fff00037589 */ /* 0x000e2400000e0000 */
[----:B0-----:R-:W-:-:S13]  /*0140*/  ISETP.NE.AND P0, PT, R3, RZ, PT ;  /* 0x000000ff0300720c */ /* 0x001fda0003f05270 */
[----:B------:R-:W-:Y:S05]  /*0150*/  @P0 BRA `(.L_x_2) ;  /* 0x0000000000600947 */ /* 0x000fea0003800000 */
[----:B------:R-:W0:Y:S01]  /*0160*/  S2UR UR8, SR_CgaCtaId ;  /* 0x00000000000879c3 */ /* 0x000e220000008800 */
[----:B------:R-:W-:Y:S01]  /*0170*/  UMOV UR4, 0x400 ;  /* 0x0000040000047882 */ /* 0x000fe20000000000 */
[----:B------:R-:W-:Y:S01]  /*0180*/  UMOV UR5, 0x1 ;  /* 0x0000000100057882 */ /* 0x000fe20000000000 */
[----:B------:R-:W-:Y:S01]  /*0190*/  UMOV UR6, 0x4 ;  /* 0x0000000400067882 */ /* 0x000fe20000000000 */
[----:B------:R-:W-:Y:S01]  /*01a0*/  ELECT P0, URZ, PT ;  /* 0x00000000003f782f */ /* 0x000fe20003800000 */
[----:B------:R-:W-:-:S04]  /*01b0*/  UIADD3 UR6, -UR6, 0x100000, URZ ;  /* 0x0010000006067890 */ /* 0x000fc8000fffe13f */
[----:B------:R-:W-:Y:S02]  /*01c0*/  USHF.L.U32 UR7, UR6, 0xb, URZ ;  /* 0x0000000b06077899 */ /* 0x000fe4000800063f */
[----:B------:R-:W-:Y:S02]  /*01d0*/  USHF.L.U32 UR6, UR6, 0x1, URZ ;  /* 0x0000000106067899 */ /* 0x000fe4000800063f */
[----:B0-----:R-:W-:Y:S02]  /*01e0*/  ULEA UR8, UR8, UR4, 0x18 ;  /* 0x0000000408087291 */ /* 0x001fe4000f8ec03f */
[----:B------:R-:W-:-:S04]  /*01f0*/  UIADD3 UR4, -UR5, 0x100000, URZ ;  /* 0x0010000005047890 */ /* 0x000fc8000fffe13f */
[----:B------:R-:W-:Y:S02]  /*0200*/  USHF.L.U32 UR5, UR4, 0xb, URZ ;  /* 0x0000000b04057899 */ /* 0x000fe4000800063f */
[----:B------:R-:W-:Y:S01]  /*0210*/  USHF.L.U32 UR4, UR4, 0x1, URZ ;  /* 0x0000000104047899 */ /* 0x000fe2000800063f */
[----:B------:R-:W0:Y:S11]  /*0220*/  FENCE.VIEW.ASYNC.S ;  /* 0x00000000000073c6 */ /* 0x000e360000000000 */
[----:B0-----:R0:W1:Y:S01]  /*0230*/  SYNCS.EXCH.64 URZ, [UR8], UR4 ;  /* 0x00000004083f75b2 */ /* 0x0010620008000100 */
[----:B------:R0:W2:Y:S01]  /*0240*/  SYNCS.EXCH.64 URZ, [UR8+0x28], UR6 ;  /* 0x00002806083f75b2 */ /* 0x0000a20008000100 */
[----:B------:R0:W3:Y:S01]  /*0250*/  SYNCS.EXCH.64 URZ, [UR8+0x8], UR4 ;  /* 0x00000804083f75b2 */ /* 0x0000e20008000100 */
[----:B------:R0:W4:Y:S01]  /*0260*/  SYNCS.EXCH.64 URZ, [UR8+0x30], UR6 ;  /* 0x00003006083f75b2 */ /* 0x0001220008000100 */
[----:B------:R0:W0:Y:S01]  /*0270*/  SYNCS.EXCH.64 URZ, [UR8+0x10], UR4 ;  /* 0x00001004083f75b2 */ /* 0x0000220008000100 */
[----:B------:R0:W0:Y:S01]  /*0280*/  SYNCS.EXCH.64 URZ, [UR8+0x38], UR6 ;  /* 0x00003806083f75b2 */ /* 0x0000220008000100 */
[----:B------:R0:W0:Y:S01]  /*0290*/  SYNCS.EXCH.64 URZ, [UR8+0x18], UR4 ;  /* 0x00001804083f75b2 */ /* 0x0000220008000100 */
[----:B------:R0:W0:Y:S01]  /*02a0*/  SYNCS.EXCH.64 URZ, [UR8+0x40], UR6 ;  /* 0x00004006083f75b2 */ /* 0x0000220008000100 */
[----:B------:R0:W0:Y:S01]  /*02b0*/  SYNCS.EXCH.64 URZ, [UR8+0x20], UR4 ;  /* 0x00002004083f75b2 */ /* 0x0000220008000100 */
[----:B------:R0:W0:Y:S01]  /*02c0*/  SYNCS.EXCH.64 URZ, [UR8+0x48], UR6 ;  /* 0x00004806083f75b2 */ /* 0x0000220008000100 */
[----:B------:R-:W-:Y:S01]  /*02d0*/  NOP ;  /* 0x0000000000007918 */ /* 0x000fe20000000000 */
.L_x_2:
[----:B------:R-:W-:Y:S01]  /*02e0*/  SHF.R.S32.HI R7, RZ, 0x1f, R18 ;  /* 0x0000001fff077819 */ /* 0x000fe20000011412 */
[----:B------:R-:W5:Y:S01]  /*02f0*/  SHFL.IDX PT, R0, R0, RZ, 0x1f ;  /* 0x00001fff00007589 */ /* 0x000f6200000e0000 */
[----:B0-----:R-:W0:Y:S01]  /*0300*/  S2UR UR8, SR_CTAID.X ;  /* 0x00000000000879c3 */ /* 0x001e220000002500 */
[----:B------:R-:W-:Y:S02]  /*0310*/  ELECT P0, URZ, PT ;  /* 0x00000000003f782f */ /* 0x000fe40003800000 */
[----:B------:R-:W-:Y:S01]  /*0320*/  LEA.HI R7, R7, R18, RZ, 0x7 ;  /* 0x0000001207077211 */ /* 0x000fe200078f38ff */
[----:B------:R-:W1:Y:S01]  /*0330*/  S2R R4, SR_CTAID.Y ;  /* 0x0000000000047919 */ /* 0x000e620000002600 */
[----:B------:R-:W-:Y:S01]  /*0340*/  SHF.R.S32.HI R8, RZ, 0x1f, R3 ;  /* 0x0000001fff087819 */ /* 0x000fe20000011403 */
[----:B------:R-:W-:Y:S01]  /*0350*/  ULDC UR4, c[0x0][0x150] ;  /* 0x0000540000047ab9 */ /* 0x000fe20000000800 */
[----:B------:R-:W-:Y:S01]  /*0360*/  LOP3.LUT R7, R7, 0xffffff80, RZ, 0xc0, !PT ;  /* 0xffffff8007077812 */ /* 0x000fe200078ec0ff */
[----:B------:R-:W-:Y:S01]  /*0370*/  NOP ;  /* 0x0000000000007918 */ /* 0x000fe20000000000 */
[----:B------:R-:W-:Y:S01]  /*0380*/  LEA.HI R8, R8, R3, RZ, 0x2 ;  /* 0x0000000308087211 */ /* 0x000fe200078f10ff */
[----:B------:R-:W2:Y:S01]  /*0390*/  LDC R10, c[0x0][0x144] ;  /* 0x00005100ff0a7b82 */ /* 0x000ea20000000800 */
[----:B------:R-:W-:Y:S01]  /*03a0*/  NOP ;  /* 0x0000000000007918 */ /* 0x000fe20000000000 */
[----:B------:R-:W-:Y:S01]  /*03b0*/  IMAD.IADD R6, R18, 0x1, -R7 ;  /* 0x0000000112067824 */ /* 0x000fe200078e0a07 */
[----:B------:R-:W-:Y:S01]  /*03c0*/  LOP3.LUT R8, R8, 0x3ffffffc, RZ, 0xc0, !PT ;  /* 0x3ffffffc08087812 */ /* 0x000fe200078ec0ff */
[----:B------:R-:W-:Y:S01]  /*03d0*/  IMAD.MOV.U32 R22, RZ, RZ, 0x1 ;  /* 0x00000001ff167424 */ /* 0x000fe200078e00ff */
[----:B------:R-:W-:-:S02]  /*03e0*/  ISETP.NE.AND P3, PT, R5, RZ, PT ;  /* 0x000000ff0500720c */ /* 0x000fc40003f65270 */
[----:B------:R-:W-:Y:S01]  /*03f0*/  SHF.R.S32.HI R7, RZ, 0x1f, R6 ;  /* 0x0000001fff077819 */ /* 0x000fe20000011406 */
[----:B------:R-:W-:Y:S01]  /*0400*/  IMAD.IADD R8, R3, 0x1, -R8 ;  /* 0x0000000103087824 */ /* 0x000fe200078e0a08 */
[----:B------:R-:W3:Y:S02]  /*0410*/  LDC R13, c[0x0][0x140] ;  /* 0x00005000ff0d7b82 */ /* 0x000ee40000000800 */
[----:B------:R-:W-:Y:S02]  /*0420*/  LEA.HI R7, R7, R6, RZ, 0x3 ;  /* 0x0000000607077211 */ /* 0x000fe400078f18ff */
[----:B-----5:R-:W-:Y:S02]  /*0430*/  ISETP.NE.OR P0, PT, R0, RZ, !P0 ;  /* 0x000000ff0000720c */ /* 0x020fe40004705670 */
[--C-:B------:R-:W-:Y:S02]  /*0440*/  SHF.R.S32.HI R0, RZ, 0x3, R7.reuse ;  /* 0x00000003ff007819 */ /* 0x100fe40000011407 */
[----:B------:R-:W-:-:S02]  /*0450*/  SHF.R.S32.HI R7, RZ, 0x1f, R7 ;  /* 0x0000001fff077819 */ /* 0x000fc40000011407 */
[----:B0-----:R-:W-:Y:S02]  /*0460*/  I2FP.F32.U32 R9, UR8 ;  /* 0x0000000800097c45 */ /* 0x001fe40008201000 */
[----:B------:R-:W-:-:S03]  /*0470*/  LEA.HI R7, R7, R0, RZ, 0x2 ;  /* 0x0000000007077211 */ /* 0x000fc600078f10ff */
[----:B------:R-:W-:Y:S01]  /*0480*/  FMUL R9, R9, UR4 ;  /* 0x0000000409097c20 */ /* 0x000fe20008400000 */
[----:B------:R-:W-:Y:S01]  /*0490*/  LOP3.LUT R7, R7, 0xfffffffc, RZ, 0xc0, !PT ;  /* 0xfffffffc07077812 */ /* 0x000fe200078ec0ff */
[----:B------:R-:W-:Y:S01]  /*04a0*/  VOTEU.ALL UP0, P0 ;  /* 0x00000000003f7886 */ /* 0x000fe20000000000 */
[----:B-1----:R-:W-:Y:S01]  /*04b0*/  I2FP.F32.U32 R3, R4 ;  /* 0x0000000400037245 */ /* 0x002fe20000201000 */
[----:B------:R-:W-:Y:S01]  /*04c0*/  ULDC UR4, c[0x0][0x154] ;  /* 0x0000550000047ab9 */ /* 0x000fe20000000800 */
[----:B------:R-:W-:Y:S01]  /*04d0*/  VOTEU.ALL UP1, P0 ;  /* 0x00000000003f7886 */ /* 0x000fe20000020000 */
[----:B------:R-:W0:Y:S01]  /*04e0*/  F2I.U32.TRUNC.NTZ R9, R9 ;  /* 0x0000000900097305 */ /* 0x000e22000020f000 */
[----:B------:R-:W-:Y:S01]  /*04f0*/  IMAD.IADD R7, R0, 0x1, -R7 ;  /* 0x0000000100077824 */ /* 0x000fe200078e0a07 */
[----:B------:R-:W1:Y:S01]  /*0500*/  @!UP0 S2UR UR7, SR_CgaCtaId ;  /* 0x00000000000789c3 */ /* 0x000e620000008800 */
[----:B------:R-:W-:Y:S01]  /*0510*/  FMUL R12, R3, UR4 ;  /* 0x00000004030c7c20 */ /* 0x000fe20008400000 */
[----:B------:R-:W-:Y:S01]  /*0520*/  UMOV UR4, 0x20 ;  /* 0x0000002000047882 */ /* 0x000fe20000000000 */
[----:B------:R-:W-:Y:S01]  /*0530*/  IMAD R8, R8, 0x4, R7 ;  /* 0x0000000408087824 */ /* 0x000fe200078e0207 */
[----:B------:R-:W-:Y:S01]  /*0540*/  @!UP0 UMOV UR6, 0x400 ;  /* 0x0000040000068882 */ /* 0x000fe20000000000 */
[----:B------:R-:W-:-:S04]  /*0550*/  @!UP0 UIADD3 UR4, -UR4, 0x100000, URZ ;  /* 0x0010000004048890 */ /* 0x000fc8000fffe13f */
[----:B------:R-:W-:Y:S02]  /*0560*/  @!UP0 USHF.L.U32 UR5, UR4, 0xb, URZ ;  /* 0x0000000b04058899 */ /* 0x000fe4000800063f */
[----:B------:R-:W-:Y:S01]  /*0570*/  @!UP0 USHF.L.U32 UR4, UR4, 0x1, URZ ;  /* 0x0000000104048899 */ /* 0x000fe2000800063f */
[----:B---3--:R-:W-:Y:S01]  /*0580*/  ISETP.EQ.U32.AND P2, PT, R13, 0x1, PT ;  /* 0x000000010d00780c */ /* 0x008fe20003f42070 */
[----:B------:R-:W3:Y:S01]  /*0590*/  F2I.U32.TRUNC.NTZ R12, R12 ;  /* 0x0000000c000c7305 */ /* 0x000ee2000020f000 */
[----:B------:R-:W-:Y:S01]  /*05a0*/  LEA.HI R0, R8, R8, RZ, 0x1 ;  /* 0x0000000808007211 */ /* 0x000fe200078f08ff */
[----:B------:R-:W5:Y:S03]  /*05b0*/  LDC R7, c[0x0][0x148] ;  /* 0x00005200ff077b82 */ /* 0x000f660000000800 */
[----:B------:R-:W-:Y:S01]  /*05c0*/  LOP3.LUT R11, R0, 0xfffffffe, RZ, 0xc0, !PT ;  /* 0xfffffffe000b7812 */ /* 0x000fe200078ec0ff */
[----:B0-----:R-:W-:Y:S01]  /*05d0*/  IMAD.MOV R15, RZ, RZ, -R9 ;  /* 0x000000ffff0f7224 */ /* 0x001fe200078e0a09 */
[----:B------:R-:W-:-:S03]  /*05e0*/  SHF.R.S32.HI R9, RZ, 0x1f, R2 ;  /* 0x0000001fff097819 */ /* 0x000fc60000011402 */
[----:B--2---:R-:W-:Y:S01]  /*05f0*/  IMAD R3, R10, R15, UR8 ;  /* 0x000000080a037e24 */ /* 0x004fe2000f8e020f */
[----:B------:R-:W-:Y:S01]  /*0600*/  LEA.HI R9, R9, R2, RZ, 0x2 ;  /* 0x0000000209097211 */ /* 0x000fe200078f10ff */
[C---:B------:R-:W-:Y:S02]  /*0610*/  IMAD.IADD R0, R8.reuse, 0x1, -R11 ;  /* 0x0000000108007824 */ /* 0x040fe400078e0a0b */
[----:B------:R-:W-:Y:S01]  /*0620*/  IMAD.SHL.U32 R11, R8, 0x4, RZ ;  /* 0x00000004080b7824 */ /* 0x000fe200078e00ff */
[----:B------:R-:W-:Y:S01]  /*0630*/  LOP3.LUT R9, R9, 0xfffffffc, RZ, 0xc0, !PT ;  /* 0xfffffffc09097812 */ /* 0x000fe200078ec0ff */
[----:B---3--:R-:W-:Y:S01]  /*0640*/  IMAD.MOV R24, RZ, RZ, -R12 ;  /* 0x000000ffff187224 */ /* 0x008fe200078e0a0c */
[----:B------:R-:W-:Y:S01]  /*0650*/  ISETP.NE.AND P4, PT, R0, R3, PT ;  /* 0x000000030000720c */ /* 0x000fe20003f85270 */
[----:B-1----:R-:W-:Y:S01]  /*0660*/  @!UP0 ULEA UR6, UR7, UR6, 0x18 ;  /* 0x0000000607068291 */ /* 0x002fe2000f8ec03f */
[----:B------:R-:W-:Y:S01]  /*0670*/  LOP3.LUT R152, R8, 0xc, R11, 0x78, !PT ;  /* 0x0000000c08987812 */ /* 0x000fe200078e780b */
[----:B------:R-:W-:Y:S01]  /*0680*/  IMAD.IADD R0, R2, 0x1, -R9 ;  /* 0x0000000102007824 */ /* 0x000fe200078e0a09 */
[----:B------:R-:W-:Y:S01]  /*0690*/  VOTEU.ALL UP0, P0 ;  /* 0x00000000003f7886 */ /* 0x000fe20000000000 */
[----:B------:R-:W-:Y:S01]  /*06a0*/  LOP3.LUT P0, RZ, R6, 0x7, RZ, 0xc0, !PT ;  /* 0x0000000706ff7812 */ /* 0x000fe2000780c0ff */
[----:B------:R-:W-:-:S02]  /*06b0*/  VIADD R6, R5, 0xffffffff ;  /* 0xffffffff05067836 */ /* 0x000fc40000000000 */
[----:B------:R-:W-:Y:S01]  /*06c0*/  ISETP.NE.AND P1, PT, R0, 0x3, PT ;  /* 0x000000030000780c */ /* 0x000fe20003f25270 */
[----:B-----5:R-:W-:Y:S01]  /*06d0*/  IMAD R9, R7, R24, R4 ;  /* 0x0000001807097224 */ /* 0x020fe200078e0204 */
[----:B------:R-:W-:Y:S02]  /*06e0*/  ISETP.LT.U32.AND P0, PT, R152, 0x2, !P0 ;  /* 0x000000029800780c */ /* 0x000fe40004701070 */
[----:B------:R-:W-:Y:S01]  /*06f0*/  ISETP.EQ.OR P1, PT, R0, RZ, !P1 ;  /* 0x000000ff0000720c */ /* 0x000fe20004f22670 */
[----:B------:R-:W0:Y:S02]  /*0700*/  FENCE.VIEW.ASYNC.S ;  /* 0x00000000000073c6 */ /* 0x000e240000000000 */
[----:B0-----:R0:W1:Y:S01]  /*0710*/  @!UP0 SYNCS.EXCH.64 URZ, [UR6+0x60], UR4 ;  /* 0x00006004063f85b2 */ /* 0x0010620008000100 */
[----:B------:R-:W-:Y:S02]  /*0720*/  @P4 LEA.HI R2, R152, R152, RZ, 0x1 ;  /* 0x0000009898024211 */ /* 0x000fe400078f08ff */
[----:B------:R-:W-:-:S02]  /*0730*/  ISETP.EQ.AND P1, PT, R5, RZ, P1 ;  /* 0x000000ff0500720c */ /* 0x000fc40000f22270 */
[----:B------:R-:W-:Y:S02]  /*0740*/  @P4 SHF.R.S32.HI R2, RZ, 0x1, R2 ;  /* 0x00000001ff024819 */ /* 0x000fe40000011402 */
[----:B------:R-:W-:Y:S02]  /*0750*/  ISETP.GE.U32.AND P6, PT, R6, 0x2, PT ;  /* 0x000000020600780c */ /* 0x000fe40003fc6070 */
[----:B------:R-:W-:Y:S02]  /*0760*/  @P4 ISETP.NE.AND P5, PT, R2, R9, PT ;  /* 0x000000090200420c */ /* 0x000fe40003fa5270 */
[----:B------:R-:W-:Y:S02]  /*0770*/  SEL R9, RZ, 0x1, !P0 ;  /* 0x00000001ff097807 */ /* 0x000fe40004000000 */
[----:B------:R-:W-:Y:S02]  /*0780*/  @P4 SEL R22, RZ, 0x1, P5 ;  /* 0x00000001ff164807 */ /* 0x000fe40002800000 */
[----:B------:R-:W-:Y:S01]  /*0790*/  SEL R19, RZ, 0x1, !P1 ;  /* 0x00000001ff137807 */ /* 0x000fe20004800000 */
[----:B------:R0:W2:Y:S01]  /*07a0*/  @!UP1 SYNCS.EXCH.64 URZ, [UR6+0x68], UR4 ;  /* 0x00006804063f95b2 */ /* 0x0000a20008000100 */
[----:B------:R-:W-:Y:S01]  /*07b0*/  LOP3.LUT R22, R22, R9, RZ, 0xc0, !PT ;  /* 0x0000000916167212 */ /* 0x000fe200078ec0ff */
[----:B------:R-:W-:Y:S01]  /*07c0*/  NOP ;  /* 0x0000000000007918 */ /* 0x000fe20000000000 */
[----:B------:R-:W-:Y:S01]  /*07d0*/  SEL R19, R19, 0x2, P6 ;  /* 0x0000000213137807 */ /* 0x000fe20003000000 */
[----:B------:R-:W-:Y:S06]  /*07e0*/  @!P2 BRA `(.L_x_3) ;  /* 0x000000000008a947 */ /* 0x000fec0003800000 */
[----:B-12-4-:R-:W-:Y:S01]  /*07f0*/  UCGABAR_ARV ;  /* 0x00000000000079c7 */ /* 0x016fe20008000000 */
[----:B------:R-:W-:Y:S05]  /*0800*/  BRA `(.L_x_4) ;  /* 0x0000000000047947 */ /* 0x000fea0003800000 */
.L_x_3:
[----:B-12-4-:R-:W-:Y:S01]  /*0810*/  NOP ;  /* 0x0000000000007918 */ /* 0x016fe20000000000 */
.L_x_4:
[----:B------:R-:W1:Y:S01]  /*0820*/  LDC R2, c[0x0][0x65c] ;  /* 0x00019700ff027b82 */ /* 0x000e620000000800 */
[----:B------:R-:W-:Y:S02]  /*0830*/  IMAD.U32 R8, RZ, RZ, UR8 ;  /* 0x00000008ff087e24 */ /* 0x000fe4000f8e00ff */
[----:B------:R-:W-:Y:S01]  /*0840*/  IMAD.MOV.U32 R9, RZ, RZ, RZ ;  /* 0x000000ffff097224 */ /* 0x000fe200078e00ff */
[----:B-1----:R-:W-:-:S04]  /*0850*/  ISETP.NE.AND P1, PT, R2, 0x1, PT ;  /* 0x000000010200780c */ /* 0x002fc80003f25270 */
[----:B------:R-:W-:-:S09]  /*0860*/  P2R R5, PR, RZ, 0x2 ;  /* 0x00000002ff057803 */ /* 0x000fd20000000000 */
[----:B------:R-:W1:Y:S01]  /*0870*/  @P1 LDC R17, c[0x0][0x10] ;  /* 0x00000400ff111b82 */ /* 0x000e620000000800 */
[----:B------:R-:W-:Y:S02]  /*0880*/  @P1 IMAD.MOV.U32 R5, RZ, RZ, RZ ;  /* 0x000000ffff051224 */ /* 0x000fe400078e00ff */
[----:B------:R-:W-:-:S05]  /*0890*/  @P1 IMAD.MOV.U32 R13, RZ, RZ, RZ ;  /* 0x000000ffff0d1224 */ /* 0x000fca00078e00ff */
[----:B------:R-:W2:Y:S01]  /*08a0*/  @!P1 LDC R11, c[0x0][0xc] ;  /* 0x00000300ff0b9b82 */ /* 0x000ea20000000800 */
[----:B-1----:R-:W-:-:S04]  /*08b0*/  @P1 IMAD.WIDE.U32 R16, R17, UR8, R4 ;  /* 0x0000000811101c25 */ /* 0x002fc8000f8e0004 */
[----:B------:R-:W-:Y:S02]  /*08c0*/  @P1 IMAD.IADD R17, R17, 0x1, R13 ;  /* 0x0000000111111824 */ /* 0x000fe400078e020d */
[----:B--2---:R-:W-:-:S04]  /*08d0*/  @!P1 IMAD.WIDE.U32 R8, R4, R11, R8 ;  /* 0x0000000b04089225 */ /* 0x004fc800078e0008 */
[----:B------:R-:W-:Y:S02]  /*08e0*/  @!P1 IMAD.MOV.U32 R16, RZ, RZ, R8 ;  /* 0x000000ffff109224 */ /* 0x000fe400078e0008 */
[----:B------:R-:W-:Y:S01]  /*08f0*/  @!P1 IMAD.MOV.U32 R17, RZ, RZ, R9 ;  /* 0x000000ffff119224 */ /* 0x000fe200078e0009 */
[----:B------:R-:W-:Y:S06]  /*0900*/  @!P2 BRA `(.L_x_5) ;  /* 0x00000000000ca947 */ /* 0x000fec0003800000 */
[----:B------:R-:W-:Y:S01]  /*0910*/  UCGABAR_WAIT ;  /* 0x0000000000007dc7 */ /* 0x000fe20008000000 */
[----:B------:R-:W-:Y:S01]  /*0920*/  CCTL.IVALL ;  /* 0x00000000ff00798f */ /* 0x000fe20002000000 */
[----:B------:R-:W-:Y:S05]  /*0930*/  BRA `(.L_x_6) ;  /* 0x0000000000047947 */ /* 0x000fea0003800000 */
.L_x_5:
[----:B------:R-:W-:Y:S06]  /*0940*/  BAR.SYNC.DEFER_BLOCKING 0x0 ;  /* 0x0000000000007b1d */ /* 0x000fec0000010000 */
.L_x_6:
[----:B------:R-:W-:Y:S05]  /*0950*/  @!P3 BRA `(.L_x_7) ;  /* 0x000000a80000b947 */ /* 0x000fea0003800000 */
[----:B------:R-:W-:-:S13]  /*0960*/  ISETP.GT.U32.AND P0, PT, R6, 0x1, PT ;  /* 0x000000010600780c */ /* 0x000fda0003f04070 */
[----:B0-----:R-:W-:Y:S05]  /*0970*/  @P0 EXIT ;  /* 0x000000000000094d */ /* 0x001fea0003800000 */
[----:B------:R-:W-:Y:S01]  /*0980*/  ULDC.64 UR4, c[0x0][0x650] ;  /* 0x0001940000047ab9 */ /* 0x000fe20000000a00 */
[----:B------:R-:W-:Y:S01]  /*0990*/  PRMT R0, RZ, 0x7610, R0 ;  /* 0x00007610ff007816 */ /* 0x000fe20000000000 */
[----:B------:R-:W-:Y:S01]  /*09a0*/  IMAD.MOV.U32 R153, RZ, RZ, -0x1 ;  /* 0xffffffffff997424 */ /* 0x000fe200078e00ff */
[----:B------:R-:W-:Y:S01]  /*09b0*/  ISETP.GE.U32.AND P0, PT, R16, UR4, PT ;  /* 0x0000000410007c0c */ /* 0x000fe2000bf06070 */
[----:B------:R-:W-:Y:S02]  /*09c0*/  IMAD.MOV.U32 R154, RZ, RZ, -0x1 ;  /* 0xffffffffff9a7424 */ /* 0x000fe400078e00ff */
[----:B------:R-:W-:Y:S01]  /*09d0*/  IMAD.MOV.U32 R23, RZ, RZ, -0x1 ;  /* 0xffffffffff177424 */ /* 0x000fe200078e00ff */
[----:B------:R-:W-:-:S13]  /*09e0*/  ISETP.GE.U32.AND.EX P0, PT, R17, UR5, PT, P0 ;  /* 0x0000000511007c0c */ /* 0x000fda000bf06100 */
[----:B------:R-:W-:Y:S05]  /*09f0*/  @P0 BRA `(.L_x_8) ;  /* 0x00000004002c0947 */ /* 0x000fea0003800000 */
[----:B------:R-:W0:Y:S01]  /*0a00*/  LDC.64 R20, c[0x0][0x628] ;  /* 0x00018a00ff147b82 */ /* 0x000e220000000a00 */
[----:B------:R-:W-:Y:S02]  /*0a10*/  IMAD.MOV.U32 R8, RZ, RZ, R16 ;  /* 0x000000ffff087224 */ /* 0x000fe400078e0010 */
[----:B------:R-:W-:-:S05]  /*0a20*/  IMAD.MOV.U32 R9, RZ, RZ, R17 ;  /* 0x000000ffff097224 */ /* 0x000fca00078e0011 */
[----:B------:R-:W1:Y:S08]  /*0a30*/  LDC R0, c[0x0][0x630] ;  /* 0x00018c00ff007b82 */ /* 0x000e700000000800 */
[----:B------:R-:W2:Y:S01]  /*0a40*/  LDC.64 R26, c[0x0][0x620] ;  /* 0x00018800ff1a7b82 */ /* 0x000ea20000000a00 */
[----:B0-----:R-:W-:-:S04]  /*0a50*/  ISETP.NE.U32.AND P0, PT, R20, RZ, PT ;  /* 0x000000ff1400720c */ /* 0x001fc80003f05070 */
[----:B------:R-:W-:-:S13]  /*0a60*/  ISETP.NE.AND.EX P0, PT, R21, RZ, PT, P0 ;  /* 0x000000ff1500720c */ /* 0x000fda0003f05300 */
[----:B-12---:R-:W-:Y:S05]  /*0a70*/  @!P0 BRA `(.L_x_9) ;  /* 0x0000000000288947 */ /* 0x006fea0003800000 */
[----:B------:R-:W0:Y:S02]  /*0a80*/  LDC R13, c[0x0][0x634] ;  /* 0x00018d00ff0d7b82 */ /* 0x000e240000000800 */
[----:B0-----:R-:W-:-:S05]  /*0a90*/  IADD3 R13, P0, R16, R13, RZ ;  /* 0x0000000d100d7210 */ /* 0x001fca0007f1e0ff */
[----:B------:R-:W-:-:S04]  /*0aa0*/  IMAD.X R15, RZ, RZ, R17, P0 ;  /* 0x000000ffff0f7224 */ /* 0x000fc800000e0611 */
[----:B------:R-:W-:-:S04]  /*0ab0*/  IMAD.WIDE.U32 R8, R15, R20, RZ ;  /* 0x000000140f087225 */ /* 0x000fc800078e00ff */
[----:B------:R-:W-:-:S04]  /*0ac0*/  IMAD.WIDE.U32 R10, P0, R13, R21, R8 ;  /* 0x000000150d0a7225 */ /* 0x000fc80007800008 */
[----:B------:R-:W-:-:S04]  /*0ad0*/  IMAD.WIDE.U32 R8, R13, R20, RZ ;  /* 0x000000140d087225 */ /* 0x000fc800078e00ff */
[----:B------:R-:W-:Y:S01]  /*0ae0*/  IMAD.X R13, RZ, RZ, RZ, P0 ;  /* 0x000000ffff0d7224 */ /* 0x000fe200000e06ff */
[----:B------:R-:W-:Y:S01]  /*0af0*/  IADD3 RZ, P0, R9, R10, RZ ;  /* 0x0000000a09ff7210 */ /* 0x000fe20007f1e0ff */
[----:B------:R-:W-:-:S04]  /*0b00*/  IMAD.MOV.U32 R12, RZ, RZ, R11 ;  /* 0x000000ffff0c7224 */ /* 0x000fc800078e000b */
[----:B------:R-:W-:-:S08]  /*0b10*/  IMAD.WIDE.U32.X R8, R15, R21, R12, P0 ;  /* 0x000000150f087225 */ /* 0x000fd000000e040c */
.L_x_9:
[----:B------:R-:W0:Y:S01]  /*0b20*/  LDC.64 R20, c[0x0][0x640] ;  /* 0x00019000ff147b82 */ /* 0x000e220000000a00 */
[--C-:B------:R-:W-:Y:S01]  /*0b30*/  SHF.R.U64 R28, R8, R0, R9.reuse ;  /* 0x00000000081c7219 */ /* 0x100fe20000001209 */
[----:B------:R-:W-:Y:S01]  /*0b40*/  IMAD R30, R7, R24, R4 ;  /* 0x00000018071e7224 */ /* 0x000fe200078e0204 */
[----:B------:R-:W-:Y:S01]  /*0b50*/  SHF.R.U32.HI R0, RZ, R0, R9 ;  /* 0x00000000ff007219 */ /* 0x000fe20000011609 */
[----:B------:R-:W-:Y:S01]  /*0b60*/  IMAD.MOV.U32 R23, RZ, RZ, 0x1 ;  /* 0x00000001ff177424 */ /* 0x000fe200078e00ff */
[----:B------:R-:W-:-:S03]  /*0b70*/  IADD3 R5, P0, RZ, -R28, RZ ;  /* 0x8000001cff057210 */ /* 0x000fc60007f1e0ff */
[----:B------:R-:W1:Y:S02]  /*0b80*/  LDC R6, c[0x0][0x618] ;  /* 0x00018600ff067b82 */ /* 0x000e640000000800 */
[----:B------:R-:W-:-:S04]  /*0b90*/  IMAD.X R9, RZ, RZ, ~R0, P0 ;  /* 0x000000ffff097224 */ /* 0x000fc800000e0e00 */
[-C--:B------:R-:W-:Y:S02]  /*0ba0*/  IMAD R0, R9, R26.reuse, RZ ;  /* 0x0000001a09007224 */ /* 0x080fe400078e02ff */
[----:B------:R-:W2:Y:S01]  /*0bb0*/  LDC R11, c[0x0][0x608] ;  /* 0x00018200ff0b7b82 */ /* 0x000ea20000000800 */
[----:B------:R-:W-:-:S04]  /*0bc0*/  IMAD.WIDE.U32 R8, R5, R26, R16 ;  /* 0x0000001a05087225 */ /* 0x000fc800078e0010 */
[----:B------:R-:W-:-:S03]  /*0bd0*/  IMAD R5, R5, R27, R0 ;  /* 0x0000001b05057224 */ /* 0x000fc600078e0200 */
[----:B------:R-:W3:Y:S01]  /*0be0*/  LDC R12, c[0x0][0x658] ;  /* 0x00019600ff0c7b82 */ /* 0x000ee20000000800 */
[----:B0-----:R-:W-:Y:S01]  /*0bf0*/  ISETP.NE.U32.AND P0, PT, R20, RZ, PT ;  /* 0x000000ff1400720c */ /* 0x001fe20003f05070 */
[----:B------:R-:W-:Y:S02]  /*0c00*/  IMAD.IADD R5, R9, 0x1, R5 ;  /* 0x0000000109057824 */ /* 0x000fe400078e0205 */
[----:B------:R-:W-:Y:S01]  /*0c10*/  IMAD.MOV.U32 R9, RZ, RZ, -0x1 ;  /* 0xffffffffff097424 */ /* 0x000fe200078e00ff */
[----:B------:R-:W-:-:S03]  /*0c20*/  ISETP.NE.AND.EX P0, PT, R21, RZ, PT, P0 ;  /* 0x000000ff1500720c */ /* 0x000fc60003f05300 */
[----:B------:R-:W0:Y:S01]  /*0c30*/  LDC R15, c[0x0][0x600] ;  /* 0x00018000ff0f7b82 */ /* 0x000e220000000800 */
[-CC-:B-1----:R-:W-:Y:S02]  /*0c40*/  SHF.R.U64 R13, R8, R6.reuse, R5.reuse ;  /* 0x00000006080d7219 */ /* 0x182fe40000001205 */
[----:B------:R-:W-:-:S05]  /*0c50*/  SHF.R.U32.HI R0, RZ, R6, R5 ;  /* 0x00000006ff007219 */ /* 0x000fca0000011605 */
[----:B------:R-:W1:Y:S01]  /*0c60*/  LDC R14, c[0x0][0x648] ;  /* 0x00019200ff0e7b82 */ /* 0x000e620000000800 */
[-CC-:B--2---:R-:W-:Y:S02]  /*0c70*/  SHF.R.U64 R27, R13, R11.reuse, R0.reuse ;  /* 0x0000000b0d1b7219 */ /* 0x184fe40000001200 */
[----:B------:R-:W-:-:S05]  /*0c80*/  SHF.R.U32.HI R5, RZ, R11, R0 ;  /* 0x0000000bff057219 */ /* 0x000fca0000011600 */
[----:B------:R-:W2:Y:S01]  /*0c90*/  LDC R26, c[0x0][0x638] ;  /* 0x00018e00ff1a7b82 */ /* 0x000ea20000000800 */
[-CC-:B---3--:R-:W-:Y:S02]  /*0ca0*/  SHF.R.U64 R24, R27, R12.reuse, R5.reuse ;  /* 0x0000000c1b187219 */ /* 0x188fe40000001205 */
[-C--:B------:R-:W-:Y:S02]  /*0cb0*/  SHF.L.U32 R0, R9, R12.reuse, RZ ;  /* 0x0000000c09007219 */ /* 0x080fe400000006ff */
[----:B------:R-:W-:Y:S01]  /*0cc0*/  SHF.R.U32.HI R5, RZ, R12, R5 ;  /* 0x0000000cff057219 */ /* 0x000fe20000011605 */
[----:B------:R-:W-:Y:S01]  /*0cd0*/  IMAD.MOV.U32 R4, RZ, RZ, R24 ;  /* 0x000000ffff047224 */ /* 0x000fe200078e0018 */
[----:B------:R-:W-:Y:S01]  /*0ce0*/  LOP3.LUT R10, RZ, R0, RZ, 0x33, !PT ;  /* 0x00000000ff0a7212 */ /* 0x000fe200078e33ff */
[----:B------:R-:W3:Y:S01]  /*0cf0*/  LDC R25, c[0x0][0x610] ;  /* 0x00018400ff197b82 */ /* 0x000ee20000000800 */
[----:B------:R-:W-:Y:S05]  /*0d00*/  @!P0 BRA `(.L_x_10) ;  /* 0x0000000000288947 */ /* 0x000fea0003800000 */
[----:B------:R-:W4:Y:S02]  /*0d10*/  LDC R9, c[0x0][0x64c] ;  /* 0x00019300ff097b82 */ /* 0x000f240000000800 */
[----:B----4-:R-:W-:-:S05]  /*0d20*/  IADD3 R9, P0, R24, R9, RZ ;  /* 0x0000000918097210 */ /* 0x010fca0007f1e0ff */
        /* <DEDUP_REMOVED lines=8> */
.L_x_10:
[----:B-1----:R-:W-:Y:S01]  /*0db0*/  SHF.R.U64 R4, R4, R14, R5 ;  /* 0x0000000e04047219 */ /* 0x002fe20000001205 */
[----:B0-----:R-:W-:Y:S01]  /*0dc0*/  VIADD R6, R15, 0xffffffff ;  /* 0xffffffff0f067836 */ /* 0x001fe20000000000 */
[----:B------:R-:W-:Y:S01]  /*0dd0*/  SHF.L.U32 R0, R23, R12, RZ ;  /* 0x0000000c17007219 */ /* 0x000fe200000006ff */
[----:B------:R-:W-:Y:S01]  /*0de0*/  IMAD.MOV.U32 R23, RZ, RZ, R28 ;  /* 0x000000ffff177224 */ /* 0x000fe200078e001c */
[----:B------:R-:W-:Y:S01]  /*0df0*/  LOP3.LUT R5, R27, R10, RZ, 0xc0, !PT ;  /* 0x0000000a1b057212 */ /* 0x000fe200078ec0ff */
[----:B------:R-:W-:Y:S01]  /*0e00*/  IMAD.MOV R7, RZ, RZ, -R4 ;  /* 0x000000ffff077224 */ /* 0x000fe200078e0a04 */
[----:B------:R-:W-:Y:S02]  /*0e10*/  SEL R3, R3, R30, !P1 ;  /* 0x0000001e03037207 */ /* 0x000fe40004800000 */
[----:B------:R-:W-:Y:S01]  /*0e20*/  LOP3.LUT R6, R13, R6, RZ, 0xc0, !PT ;  /* 0x000000060d067212 */ /* 0x000fe200078ec0ff */
[----:B------:R-:W-:Y:S02]  /*0e30*/  IMAD R4, R0, R4, R5 ;  /* 0x0000000400047224 */ /* 0x000fe400078e0205 */
[----:B--2---:R-:W-:-:S02]  /*0e40*/  IMAD R0, R7, R26, R24 ;  /* 0x0000001a07007224 */ /* 0x004fc400078e0218 */
[----:B---3--:R-:W-:Y:S02]  /*0e50*/  IMAD R3, R4, R25, R3 ;  /* 0x0000001904037224 */ /* 0x008fe400078e0203 */
[----:B------:R-:W-:Y:S02]  /*0e60*/  IMAD.MOV.U32 R5, RZ, RZ, 0x1 ;  /* 0x00000001ff057424 */ /* 0x000fe400078e00ff */
[----:B------:R-:W-:-:S03]  /*0e70*/  IMAD R4, R0, R15, R6 ;  /* 0x0000000f00047224 */ /* 0x000fc600078e0206 */
[----:B------:R-:W-:Y:S02]  /*0e80*/  PRMT R0, R5, 0x7610, R0 ;  /* 0x0000761005007816 */ /* 0x000fe40000000000 */
[----:B------:R-:W-:Y:S02]  /*0e90*/  SEL R154, R4, R3, !P1 ;  /* 0x00000003049a7207 */ /* 0x000fe40004800000 */
[----:B------:R-:W-:-:S07]  /*0ea0*/  SEL R153, R3, R4, !P1 ;  /* 0x0000000403997207 */ /* 0x000fce0004800000 */
.L_x_8:
[----:B------:R-:W-:-:S08]  /*0eb0*/  NOP ;  /* 0x0000000000007918 */ /* 0x000fd00000000000 */
[----:B------:R-:W0:Y:S02]  /*0ec0*/  USETMAXREG.TRY_ALLOC.CTAPOOL UP0, 0xe8 ;  /* 0x000000e8000079c8 */ /* 0x000e240008000600 */
[----:B0-----:R-:W-:-:S13]  /*0ed0*/  PLOP3.LUT P0, PT, PT, PT, UP0, 0x80, 0x0 ;  /* 0x000000000000781c */ /* 0x001fda0003f0f008 */
[----:B------:R-:W-:Y:S05]  /*0ee0*/  @!P0 BRA `(.L_x_8) ;  /* 0xfffffffc00f08947 */ /* 0x000fea000383ffff */
[----:B------:R-:W-:Y:S01]  /*0ef0*/  ULDC.64 UR4, c[0x0][0x598] ;  /* 0x0001660000047ab9 */ /* 0x000fe20000000a00 */
[----:B------:R-:W-:Y:S01]  /*0f00*/  ULDC.64 UR36, c[0x0][0x208] ;  /* 0x0000820000247ab9 */ /* 0x000fe20000000a00 */
[----:B------:R-:W-:-:S04]  /*0f10*/  ISETP.NE.U32.AND P0, PT, RZ, UR4, PT ;  /* 0x00000004ff007c0c */ /* 0x000fc8000bf05070 */
[----:B------:R-:W-:-:S13]  /*0f20*/  ISETP.NE.AND.EX P0, PT, RZ, UR5, PT, P0 ;  /* 0x00000005ff007c0c */ /* 0x000fda000bf05300 */
[----:B------:R-:W-:Y:S05]  /*0f30*/  @!P0 BRA `(.L_x_11) ;  /* 0x00000000001c8947 */ /* 0x000fea0003800000 */
[----:B------:R-:W0:Y:S02]  /*0f40*/  LDC.64 R4, c[0x0][0x598] ;  /* 0x00016600ff047b82 */ /* 0x000e240000000a00 */
[----:B0-----:R-:W2:Y:S02]  /*0f50*/  LDG.E.64 R4, desc[UR36][R4.64] ;  /* 0x0000002404047981 */ /* 0x001ea4000c1e1b00 */
[----:B--2---:R-:W-:-:S04]  /*0f60*/  ISETP.NE.U32.AND P0, PT, R4, RZ, PT ;  /* 0x000000ff0400720c */ /* 0x004fc80003f05070 */
[----:B------:R-:W-:-:S13]  /*0f70*/  ISETP.NE.AND.EX P0, PT, R5, RZ, PT, P0 ;  /* 0x000000ff0500720c */ /* 0x000fda0003f05300 */
[----:B------:R-:W-:Y:S05]  /*0f80*/  @!P0 BRA `(.L_x_11) ;  /* 0x0000000000088947 */ /* 0x000fea0003800000 */
[----:B------:R0:W5:Y:S01]  /*0f90*/  LD.E R155, desc[UR36][R4.64] ;  /* 0x00000024049b7980 */ /* 0x000162000c101900 */
[----:B------:R-:W-:Y:S05]  /*0fa0*/  BRA `(.L_x_12) ;  /* 0x0000000000247947 */ /* 0x000fea0003800000 */
.L_x_11:
[----:B------:R-:W-:Y:S02]  /*0fb0*/  ULDC.64 UR4, c[0x0][0x588] ;  /* 0x0001620000047ab9 */ /* 0x000fe40000000a00 */
[----:B------:R-:W-:-:S04]  /*0fc0*/  ISETP.NE.U32.AND P0, PT, RZ, UR4, PT ;  /* 0x00000004ff007c0c */ /* 0x000fc8000bf05070 */
[----:B------:R-:W-:-:S13]  /*0fd0*/  ISETP.NE.AND.EX P0, PT, RZ, UR5, PT, P0 ;  /* 0x00000005ff007c0c */ /* 0x000fda000bf05300 */
[----:B------:R-:W-:Y:S05]  /*0fe0*/  @!P0 BRA `(.L_x_13) ;  /* 0x00000000000c8947 */ /* 0x000fea0003800000 */
[----:B------:R-:W0:Y:S02]  /*0ff0*/  LDC.64 R4, c[0x0][0x588] ;  /* 0x00016200ff047b82 */ /* 0x000e240000000a00 */
[----:B0-----:R1:W5:Y:S01]  /*1000*/  LDG.E R155, desc[UR36][R4.64] ;  /* 0x00000024049b7981 */ /* 0x001362000c1e1900 */
[----:B------:R-:W-:Y:S05]  /*1010*/  BRA `(.L_x_12) ;  /* 0x0000000000087947 */ /* 0x000fea0003800000 */
.L_x_13:
[----:B------:R-:W-:Y:S02]  /*1020*/  ULDC UR4, c[0x0][0x580] ;  /* 0x0001600000047ab9 */ /* 0x000fe40000000800 */
[----:B------:R-:W-:-:S07]  /*1030*/  IMAD.U32 R155, RZ, RZ, UR4 ;  /* 0x00000004ff9b7e24 */ /* 0x000fce000f8e00ff */
.L_x_12:
[----:B------:R-:W-:Y:S02]  /*1040*/  ULDC.64 UR4, c[0x0][0x5a0] ;  /* 0x0001680000047ab9 */ /* 0x000fe40000000a00 */
[----:B------:R-:W-:-:S04]  /*1050*/  ISETP.NE.U32.AND P0, PT, RZ, UR4, PT ;  /* 0x00000004ff007c0c */ /* 0x000fc8000bf05070 */
[----:B------:R-:W-:-:S13]  /*1060*/  ISETP.NE.AND.EX P0, PT, RZ, UR5, PT, P0 ;  /* 0x00000005ff007c0c */ /* 0x000fda000bf05300 */
[----:B------:R-:W-:Y:S05]  /*1070*/  @!P0 BRA `(.L_x_14) ;  /* 0x00000000001c8947 */ /* 0x000fea0003800000 */
[----:B01----:R-:W0:Y:S02]  /*1080*/  LDC.64 R4, c[0x0][0x5a0] ;  /* 0x00016800ff047b82 */ /* 0x003e240000000a00 */
[----:B0-----:R-:W2:Y:S02]  /*1090*/  LDG.E.64 R4, desc[UR36][R4.64] ;  /* 0x0000002404047981 */ /* 0x001ea4000c1e1b00 */
[----:B--2---:R-:W-:-:S04]  /*10a0*/  ISETP.NE.U32.AND P0, PT, R4, RZ, PT ;  /* 0x000000ff0400720c */ /* 0x004fc80003f05070 */
[----:B------:R-:W-:-:S13]  /*10b0*/  ISETP.NE.AND.EX P0, PT, R5, RZ, PT, P0 ;  /* 0x000000ff0500720c */ /* 0x000fda0003f05300 */
[----:B------:R-:W-:Y:S05]  /*10c0*/  @!P0 BRA `(.L_x_14) ;  /* 0x0000000000088947 */ /* 0x000fea0003800000 */
[----:B------:R0:W5:Y:S01]  /*10d0*/  LD.E R156, desc[UR36][R4.64] ;  /* 0x00000024049c7980 */ /* 0x000162000c101900 */
[----:B------:R-:W-:Y:S05]  /*10e0*/  BRA `(.L_x_15) ;  /* 0x0000000000247947 */ /* 0x000fea0003800000 */
.L_x_14:
[----:B------:R-:W-:Y:S02]  /*10f0*/  ULDC.64 UR4, c[0x0][0x590] ;  /* 0x0001640000047ab9 */ /* 0x000fe40000000a00 */
[----:B------:R-:W-:-:S04]  /*1100*/  ISETP.NE.U32.AND P0, PT, RZ, UR4, PT ;  /* 0x00000004ff007c0c */ /* 0x000fc8000bf05070 */
[----:B------:R-:W-:-:S13]  /*1110*/  ISETP.NE.AND.EX P0, PT, RZ, UR5, PT, P0 ;  /* 0x00000005ff007c0c */ /* 0x000fda000bf05300 */
[----:B------:R-:W-:Y:S05]  /*1120*/  @!P0 BRA `(.L_x_16) ;  /* 0x00000000000c8947 */ /* 0x000fea0003800000 */
[----:B------:R-:W2:Y:S02]  /*1130*/  LDC.64 R156, c[0x0][0x590] ;  /* 0x00016400ff9c7b82 */ /* 0x000ea40000000a00 */
[----:B--2---:R2:W5:Y:S01]  /*1140*/  LDG.E R156, desc[UR36][R156.64] ;  /* 0x000000249c9c7981 */ /* 0x004562000c1e1900 */
[----:B------:R-:W-:Y:S05]  /*1150*/  BRA `(.L_x_15) ;  /* 0x0000000000087947 */ /* 0x000fea0003800000 */
.L_x_16:
[----:B------:R-:W-:Y:S02]  /*1160*/  ULDC UR4, c[0x0][0x584] ;  /* 0x0001610000047ab9 */ /* 0x000fe40000000800 */
[----:B------:R-:W-:-:S07]  /*1170*/  IMAD.U32 R156, RZ, RZ, UR4 ;  /* 0x00000004ff9c7e24 */ /* 0x000fce000f8e00ff */
.L_x_15:
[----:B------:R-:W-:-:S13]  /*1180*/  LOP3.LUT P0, RZ, R0, 0xff, RZ, 0xc0, !PT ;  /* 0x000000ff00ff7812 */ /* 0x000fda000780c0ff */
[----:B------:R-:W-:Y:S05]  /*1190*/  @!P0 EXIT ;  /* 0x000000000000894d */ /* 0x000fea0003800000 */
[----:B------:R-:W-:Y:S01]  /*11a0*/  ULDC UR4, c[0x0][0x28c] ;  /* 0x0000a30000047ab9 */ /* 0x000fe20000000800 */
[----:B------:R-:W-:Y:S01]  /*11b0*/  LOP3.LUT R168, R19, 0x1, RZ, 0xfc, !PT ;  /* 0x0000000113a87812 */ /* 0x000fe200078efcff */
[----:B------:R-:W-:Y:S01]  /*11c0*/  UIADD3 UR4, UR4, 0x3f, URZ ;  /* 0x0000003f04047890 */ /* 0x000fe2000fffe03f */
[----:B------:R-:W-:Y:S01]  /*11d0*/  UMOV UR38, URZ ;  /* 0x0000003f00267c82 */ /* 0x000fe20008000000 */
[----:B------:R-:W-:Y:S02]  /*11e0*/  UMOV UR39, URZ ;  /* 0x0000003f00277c82 */ /* 0x000fe40008000000 */
[----:B------:R-:W-:-:S04]  /*11f0*/  USHF.R.S32.HI UR5, URZ, 0x1f, UR4 ;  /* 0x0000001f3f057899 */ /* 0x000fc80008011404 */
[----:B------:R-:W-:-:S04]  /*1200*/  ULEA.HI UR5, UR5, UR4, URZ, 0x6 ;  /* 0x0000000405057291 */ /* 0x000fc8000f8f303f */
[----:B------:R-:W-:-:S12]  /*1210*/  USHF.R.S32.HI UR40, URZ, 0x6, UR5 ;  /* 0x000000063f287899 */ /* 0x000fd80008011405 */
.L_x_290:
[----:B------:R-:W-:Y:S01]  /*1220*/  LOP3.LUT R0, R18, 0x80, RZ, 0xc0, !PT ;  /* 0x0000008012007812 */ /* 0x000fe200078ec0ff */
[----:B---3--:R-:W3:Y:S01]  /*1230*/  S2UR UR7, SR_CgaCtaId ;  /* 0x00000000000779c3 */ /* 0x008ee20000008800 */
[----:B------:R-:W-:Y:S02]  /*1240*/  UMOV UR6, 0x400 ;  /* 0x0000040000067882 */ /* 0x000fe40000000000 */
[----:B------:R-:W-:-:S06]  /*1250*/  SHF.R.U32.HI R0, RZ, 0x7, R0 ;  /* 0x00000007ff007819 */ /* 0x000fcc0000011600 */
[----:B----4-:R-:W4:Y:S01]  /*1260*/  SHFL.IDX PT, R0, R0, RZ, 0x1f ;  /* 0x00001fff00007589 */ /* 0x010f2200000e0000 */
[----:B---3--:R-:W-:Y:S01]  /*1270*/  ULEA UR6, UR7, UR6, 0x18 ;  /* 0x0000000607067291 */ /* 0x008fe2000f8ec03f */
[----:B----4-:R-:W-:-:S13]  /*1280*/  R2UR UR4, R0 ;  /* 0x00000000000472ca */ /* 0x010fda00000e0000 */
[----:B------:R-:W-:-:S04]  /*1290*/  ULEA.HI UR5, UR4, UR4, URZ, 0x1 ;  /* 0x0000000404057291 */ /* 0x000fc8000f8f083f */
[----:B------:R-:W-:-:S04]  /*12a0*/  ULOP3.LUT UR5, UR5, 0x7fffe, URZ, 0xc0, !UPT ;  /* 0x0007fffe05057892 */ /* 0x000fc8000f8ec03f */
[----:B------:R-:W-:-:S03]  /*12b0*/  UIADD3 UR5, UR4, -UR5, URZ ;  /* 0x8000000504057290 */ /* 0x000fc6000fffe03f */
[----:B------:R-:W-:Y:S01]  /*12c0*/  ULDC UR4, c[0x0][0x28c] ;  /* 0x0000a30000047ab9 */ /* 0x000fe20000000800 */
[----:B------:R-:W-:Y:S01]  /*12d0*/  ULEA UR5, UR5, UR6, 0xd ;  /* 0x0000000605057291 */ /* 0x000fe2000f8e683f */
[----:B------:R-:W-:-:S03]  /*12e0*/  ISETP.LT.AND P0, PT, RZ, UR4, PT ;  /* 0x00000004ff007c0c */ /* 0x000fc6000bf01270 */
[----:B------:R-:W-:-:S04]  /*12f0*/  UIADD3 UR5, UR5, 0x100, URZ ;  /* 0x0000010005057890 */ /* 0x000fc8000fffe03f */
[----:B------:R-:W-:-:S04]  /*1300*/  USHF.R.U32.HI UR5, URZ, 0x4, UR5 ;  /* 0x000000043f057899 */ /* 0x000fc80008011605 */
[----:B------:R-:W-:Y:S02]  /*1310*/  ULOP3.LUT UR41, UR5, 0x3fff, URZ, 0xc0, !UPT ;  /* 0x00003fff05297892 */ /* 0x000fe4000f8ec03f */
[----:B-12---:R-:W-:Y:S10]  /*1320*/  @P0 BRA `(.L_x_17) ;  /* 0x0000000000400947 */ /* 0x006ff40003800000 */
[----:B------:R-:W-:Y:S01]  /*1330*/  MOV R0, 0x0 ;  /* 0x0000000000007802 */ /* 0x000fe20000000f00 */
[----:B------:R-:W-:Y:S01]  /*1340*/  ULDC.64 UR4, c[0x4][0x68] ;  /* 0x01001a0000047ab9 */ /* 0x000fe20000000a00 */
[----:B------:R-:W-:Y:S01]  /*1350*/  ULDC.64 UR6, c[0x4][0x8] ;  /* 0x0100020000067ab9 */ /* 0x000fe20000000a00 */
[----:B01----:R-:W-:Y:S01]  /*1360*/  IMAD.U32 R4, RZ, RZ, UR4 ;  /* 0x00000004ff047e24 */ /* 0x003fe2000f8e00ff */
[----:B------:R0:W1:Y:S01]  /*1370*/  LDC.64 R14, c[0x4][R0] ;  /* 0x01000000000e7b82 */ /* 0x0000620000000a00 */
[----:B------:R-:W-:Y:S01]  /*1380*/  IMAD.U32 R5, RZ, RZ, UR5 ;  /* 0x00000005ff057e24 */ /* 0x000fe2000f8e00ff */
[----:B------:R-:W-:Y:S01]  /*1390*/  ULDC.64 UR4, c[0x4][0x70] ;  /* 0x01001c0000047ab9 */ /* 0x000fe20000000a00 */
[----:B------:R-:W-:Y:S02]  /*13a0*/  IMAD.U32 R10, RZ, RZ, UR6 ;  /* 0x00000006ff0a7e24 */ /* 0x000fe4000f8e00ff */
[----:B------:R-:W-:Y:S02]  /*13b0*/  IMAD.U32 R6, RZ, RZ, UR4 ;  /* 0x00000004ff067e24 */ /* 0x000fe4000f8e00ff */
[----:B------:R-:W-:-:S02]  /*13c0*/  IMAD.U32 R7, RZ, RZ, UR5 ;  /* 0x00000005ff077e24 */ /* 0x000fc4000f8e00ff */
[----:B------:R-:W-:Y:S02]  /*13d0*/  IMAD.U32 R11, RZ, RZ, UR7 ;  /* 0x00000007ff0b7e24 */ /* 0x000fe4000f8e00ff */
[----:B------:R-:W-:Y:S02]  /*13e0*/  IMAD.MOV.U32 R8, RZ, RZ, 0x1e1 ;  /* 0x000001e1ff087424 */ /* 0x000fe400078e00ff */
[----:B------:R-:W-:Y:S02]  /*13f0*/  IMAD.MOV.U32 R12, RZ, RZ, 0x1 ;  /* 0x00000001ff0c7424 */ /* 0x000fe400078e00ff */
[----:B0-----:R-:W-:-:S07]  /*1400*/  IMAD.MOV.U32 R13, RZ, RZ, RZ ;  /* 0x000000ffff0d7224 */ /* 0x001fce00078e00ff */
[----:B------:R-:W-:-:S07]  /*1410*/  LEPC R20, `(.L_x_17) ;  /* 0x000000001014794e */ /* 0x000fce0000000000 */
[----:B-12--5:R-:W-:Y:S05]  /*1420*/  CALL.ABS.NOINC R14 ;  /* 0x000000000e007343 */ /* 0x026fea0003c00000 */
.L_x_17:
[----:B------:R-:W-:-:S13]  /*1430*/  ISETP.NE.AND P0, PT, R168, 0x3, PT ;  /* 0x00000003a800780c */ /* 0x000fda0003f05270 */
[----:B------:R-:W-:Y:S05]  /*1440*/  @!P0 BRA `(.L_x_18) ;  /* 0x0000000000048947 */ /* 0x000fea0003800000 */
[----:B------:R-:W-:Y:S01]  /*1450*/  BPT.TRAP 0x1 ;  /* 0x000000040000795c */ /* 0x000fe20000300000 */
.L_x_18:
[----:B------:R-:W3:Y:S01]  /*1460*/  S2UR UR5, SR_CgaCtaId ;  /* 0x00000000000579c3 */ /* 0x000ee20000008800 */
[----:B------:R-:W-:Y:S01]  /*1470*/  UMOV UR4, 0x400 ;  /* 0x0000040000047882 */ /* 0x000fe20000000000 */
[----:B------:R-:W-:Y:S02]  /*1480*/  IMAD.U32 R0, RZ, RZ, UR38 ;  /* 0x00000026ff007e24 */ /* 0x000fe4000f8e00ff */
[----:B------:R-:W-:-:S03]  /*1490*/  IMAD.U32 R3, RZ, RZ, UR39 ;  /* 0x00000027ff037e24 */ /* 0x000fc6000f8e00ff */
[----:B------:R-:W-:Y:S01]  /*14a0*/  SHF.L.U32 R0, R0, 0x1f, RZ ;  /* 0x0000001f00007819 */ /* 0x000fe200000006ff */
[----:B---3--:R-:W-:-:S06]  /*14b0*/  ULEA UR4, UR5, UR4, 0x18 ;  /* 0x0000000405047291 */ /* 0x008fcc000f8ec03f */
[----:B------:R-:W-:-:S04]  /*14c0*/  IMAD.U32 R6, RZ, RZ, UR4 ;  /* 0x00000004ff067e24 */ /* 0x000fc8000f8e00ff */
[----:B------:R-:W-:-:S04]  /*14d0*/  IMAD R3, R3, 0x8, R6 ;  /* 0x0000000803037824 */ /* 0x000fc800078e0206 */
[----:B------:R3:W4:Y:S01]  /*14e0*/  SYNCS.PHASECHK.TRANS64.TRYWAIT P1, [R3+URZ], R0 ;  /* 0x00000000030075a7 */ /* 0x000722000802017f */
[----:B------:R-:W-:Y:S05]  /*14f0*/  @!P0 BRA `(.L_x_19) ;  /* 0x0000000000048947 */ /* 0x000fea0003800000 */
[----:B------:R-:W-:Y:S01]  /*1500*/  BPT.TRAP 0x1 ;  /* 0x000000040000795c */ /* 0x000fe20000300000 */
.L_x_19:
[----:B----4-:R-:W-:Y:S05]  /*1510*/  @P1 BRA `(.L_x_20) ;  /* 0x0000000000081947 */ /* 0x010fea0003800000 */
[----:B------:R-:W4:Y:S02]  /*1520*/  SYNCS.PHASECHK.TRANS64.TRYWAIT P1, [R3+URZ], R0 ;  /* 0x00000000030075a7 */ /* 0x000f24000802017f */
[----:B----4-:R-:W-:Y:S05]  /*1530*/  @!P1 BRA `(.L_x_21) ;  /* 0x000000b000c89947 */ /* 0x010fea0003800000 */
.L_x_20:
[----:B------:R-:W-:-:S04]  /*1540*/  UISETP.LT.AND UP0, UPT, UR40, 0x1, UPT ;  /* 0x000000012800788c */ /* 0x000fc8000bf01270 */
[----:B------:R-:W-:-:S06]  /*1550*/  USEL UR4, UR40, 0x1, UP0 ;  /* 0x0000000128047887 */ /* 0x000fcc0008000000 */
[----:B---34-:R-:W-:Y:S01]  /*1560*/  IMAD.U32 R0, RZ, RZ, UR4 ;  /* 0x00000004ff007e24 */ /* 0x018fe2000f8e00ff */
[----:B------:R-:W-:Y:S05]  /*1570*/  WARPSYNC.ALL ;  /* 0x0000000000007948 */ /* 0x000fea0003800000 */
[----:B------:R-:W-:-:S04]  /*1580*/  IADD3 R0, -R0, UR40, RZ ;  /* 0x0000002800007c10 */ /* 0x000fc8000fffe1ff */
[----:B------:R-:W-:Y:S02]  /*1590*/  ISETP.GE.AND P1, PT, R0, 0x1, PT ;  /* 0x000000010000780c */ /* 0x000fe40003f26270 */
[----:B------:R-:W-:Y:S01]  /*15a0*/  R2UR UR4, R6 ;  /* 0x00000000060472ca */ /* 0x000fe200000e0000 */
[----:B------:R-:W-:Y:S01]  /*15b0*/  WARPGROUP.ARRIVE ;  /* 0x00000000000079c5 */ /* 0x000fe20000000000 */
[----:B------:R-:W-:Y:S01]  /*15c0*/  UMOV UR9, 0x40000040 ;  /* 0x4000004000097882 */ /* 0x000fe20000000000 */
[----:B------:R-:W-:Y:S01]  /*15d0*/  UMOV UR11, 0x40000040 ;  /* 0x40000040000b7882 */ /* 0x000fe20000000000 */
[----:B------:R-:W-:Y:S01]  /*15e0*/  UMOV UR13, 0x40000040 ;  /* 0x40000040000d7882 */ /* 0x000fe20000000000 */
[----:B------:R-:W-:-:S08]  /*15f0*/  UMOV UR15, UR11 ;  /* 0x0000000b000f7c82 */ /* 0x000fd00008000000 */
[----:B------:R-:W-:-:S04]  /*1600*/  UIADD3 UR4, UR4, 0x50100, URZ ;  /* 0x0005010004047890 */ /* 0x000fc8000fffe03f */
[----:B------:R-:W-:-:S04]  /*1610*/  USHF.R.U32.HI UR4, URZ, 0x4, UR4 ;  /* 0x000000043f047899 */ /* 0x000fc80008011604 */
[----:B------:R-:W-:Y:S02]  /*1620*/  ULOP3.LUT UR5, UR4, 0x3fff, URZ, 0xc0, !UPT ;  /* 0x00003fff04057892 */ /* 0x000fe4000f8ec03f */
[----:B------:R-:W-:Y:S02]  /*1630*/  ULOP3.LUT UR4, UR41, 0x10000, URZ, 0xfc, !UPT ;  /* 0x0001000029047892 */ /* 0x000fe4000f8efc3f */
[----:B------:R-:W-:Y:S02]  /*1640*/  ULOP3.LUT UR5, UR5, 0x10000, URZ, 0xfc, !UPT ;  /* 0x0001000005057892 */ /* 0x000fe4000f8efc3f */
[----:B------:R-:W-:Y:S02]  /*1650*/  ULEA UR8, UR39, UR4, 0xc ;  /* 0x0000000427087291 */ /* 0x000fe4000f8e603f */
[----:B------:R-:W-:Y:S02]  /*1660*/  ULEA UR6, UR39, UR5, 0xb ;  /* 0x0000000527067291 */ /* 0x000fe4000f8e583f */
[----:B------:R-:W-:-:S05]  /*1670*/  UIADD3 UR12, UR8, 0x400, URZ ;  /* 0x00000400080c7890 */ /* 0x000fca000fffe03f */
[----:B------:R-:W-:Y:S02]  /*1680*/  UMOV UR10, UR6 ;  /* 0x00000006000a7c82 */ /* 0x000fe40008000000 */
[----:B------:R-:W-:Y:S01]  /*1690*/  HGMMA.64x128x8.F32.TF32 R88, gdesc[UR8], RZ, !UPT, gsb0 ;  /* 0x05e00000085879f0 */ /* 0x000fe2000c0028ff */
[----:B------:R-:W-:Y:S02]  /*16a0*/  UMOV UR14, UR10 ;  /* 0x0000000a000e7c82 */ /* 0x000fe40008000000 */
[----:B------:R-:W-:Y:S02]  /*16b0*/  WARPGROUP.DEPBAR.LE gsb0, 0x0 ;  /* 0x00008000000079c5 */ /* 0x000fe40000010000 */
[----:B------:R-:W-:-:S07]  /*16c0*/  WARPGROUP.ARRIVE ;  /* 0x00000000000079c5 */ /* 0x000fce0000000000 */
[----:B------:R-:W-:Y:S01]  /*16d0*/  HGMMA.64x128x8.F32.TF32 R24, gdesc[UR12], RZ, !UPT, gsb0 ;  /* 0x05e000000c1879f0 */ /* 0x000fe2000c0028ff */
[----:B------:R-:W-:Y:S02]  /*16e0*/  UIADD3 UR12, UR8, 0x2, URZ ;  /* 0x00000002080c7890 */ /* 0x000fe4000fffe03f */
[----:B------:R-:W-:Y:S01]  /*16f0*/  UIADD3 UR14, UR6, 0x2, URZ ;  /* 0x00000002060e7890 */ /* 0x000fe2000fffe03f */
[----:B------:R-:W-:Y:S01]  /*1700*/  UMOV UR13, 0x40000040 ;  /* 0x40000040000d7882 */ /* 0x000fe20000000000 */
[----:B------:R-:W-:Y:S01]  /*1710*/  UMOV UR15, 0x40000040 ;  /* 0x40000040000f7882 */ /* 0x000fe20000000000 */
[----:B------:R-:W-:Y:S02]  /*1720*/  WARPGROUP.DEPBAR.LE gsb0, 0x0 ;  /* 0x00008000000079c5 */ /* 0x000fe40000010000 */
[----:B------:R-:W-:-:S06]  /*1730*/  WARPGROUP.ARRIVE ;  /* 0x00000000000079c5 */ /* 0x000fcc0000000000 */
[----:B------:R-:W-:Y:S01]  /*1740*/  HGMMA.64x128x8.F32.TF32 R88, gdesc[UR12], R88, gsb0 ;  /* 0x05e000000c5879f0 */ /* 0x000fe20008002858 */
[----:B------:R-:W-:Y:S01]  /*1750*/  UIADD3 UR12, UR8, 0x402, URZ ;  /* 0x00000402080c7890 */ /* 0x000fe2000fffe03f */
[----:B------:R-:W-:Y:S01]  /*1760*/  UMOV UR13, 0x40000040 ;  /* 0x40000040000d7882 */ /* 0x000fe20000000000 */
[----:B------:R-:W-:Y:S02]  /*1770*/  WARPGROUP.DEPBAR.LE gsb0, 0x0 ;  /* 0x00008000000079c5 */ /* 0x000fe40000010000 */
[----:B------:R-:W-:-:S07]  /*1780*/  WARPGROUP.ARRIVE ;  /* 0x00000000000079c5 */ /* 0x000fce0000000000 */
[----:B------:R-:W-:Y:S01]  /*1790*/  HGMMA.64x128x8.F32.TF32 R24, gdesc[UR12], R24, gsb0 ;  /* 0x05e000000c1879f0 */ /* 0x000fe20008002818 */
        /* <DEDUP_REMOVED lines=71> */
[----:B------:R-:W-:Y:S03]  /*1c10*/  HGMMA.64x128x8.F32.TF32 R24, gdesc[UR12], R24, gsb0 ;  /* 0x05e000000c1879f0 */ /* 0x000fe60008002818 */
[----:B------:R-:W-:Y:S02]  /*1c20*/  WARPGROUP.DEPBAR.LE gsb0, 0x0 ;  /* 0x00008000000079c5 */ /* 0x000fe40000010000 */
[----:B------:R-:W-:Y:S05]  /*1c30*/  @!P1 BRA `(.L_x_22) ;  /* 0x0000000800349947 */ /* 0x000fea0003800000 */
[----:B------:R-:W-:Y:S02]  /*1c40*/  UIADD3 UR6, UR39, 0x1, URZ ;  /* 0x0000000127067890 */ /* 0x000fe4000fffe03f */
[----:B------:R-:W-:Y:S02]  /*1c50*/  IMAD.U32 R3, RZ, RZ, UR39 ;  /* 0x00000027ff037e24 */ /* 0x000fe4000f8e00ff */
[----:B------:R-:W-:-:S04]  /*1c60*/  UISETP.NE.AND UP0, UPT, UR6, 0x5, UPT ;  /* 0x000000050600788c */ /* 0x000fc8000bf05270 */
[----:B------:R-:W-:Y:S02]  /*1c70*/  USEL UR7, URZ, 0x1, UP0 ;  /* 0x000000013f077887 */ /* 0x000fe40008000000 */
[----:B------:R-:W-:Y:S02]  /*1c80*/  USEL UR6, UR6, URZ, UP0 ;  /* 0x0000003f06067287 */ /* 0x000fe40008000000 */
[----:B------:R-:W-:-:S06]  /*1c90*/  ULOP3.LUT UR7, UR38, UR7, URZ, 0x3c, !UPT ;  /* 0x0000000726077292 */ /* 0x000fcc000f8e3c3f */
[----:B------:R-:W-:-:S07]  /*1ca0*/  IMAD.U32 R7, RZ, RZ, UR7 ;  /* 0x00000007ff077e24 */ /* 0x000fce000f8e00ff */
.L_x_29:
[----:B------:R-:W-:Y:S05]  /*1cb0*/  @!P0 BRA `(.L_x_23) ;  /* 0x0000000000048947 */ /* 0x000fea0003800000 */
[----:B------:R-:W-:Y:S01]  /*1cc0*/  BPT.TRAP 0x1 ;  /* 0x000000040000795c */ /* 0x000fe20000300000 */
.L_x_23:
[----:B------:R-:W3:Y:S01]  /*1cd0*/  S2UR UR8, SR_CgaCtaId ;  /* 0x00000000000879c3 */ /* 0x000ee20000008800 */
[----:B------:R-:W-:Y:S01]  /*1ce0*/  UMOV UR7, 0x400 ;  /* 0x0000040000077882 */ /* 0x000fe20000000000 */
[----:B01----:R-:W-:Y:S01]  /*1cf0*/  IMAD.U32 R5, RZ, RZ, UR6 ;  /* 0x00000006ff057e24 */ /* 0x003fe2000f8e00ff */
[----:B------:R-:W-:Y:S01]  /*1d00*/  SHF.L.U32 R4, R7, 0x1f, RZ ;  /* 0x0000001f07047819 */ /* 0x000fe200000006ff */
[----:B---3--:R-:W-:-:S06]  /*1d10*/  ULEA UR7, UR8, UR7, 0x18 ;  /* 0x0000000708077291 */ /* 0x008fcc000f8ec03f */
[----:B------:R-:W-:-:S04]  /*1d20*/  IMAD.U32 R6, RZ, RZ, UR7 ;  /* 0x00000007ff067e24 */ /* 0x000fc8000f8e00ff */
[----:B------:R-:W-:-:S04]  /*1d30*/  IMAD R5, R5, 0x8, R6 ;  /* 0x0000000805057824 */ /* 0x000fc800078e0206 */
[----:B------:R0:W1:Y:S01]  /*1d40*/  SYNCS.PHASECHK.TRANS64.TRYWAIT P1, [R5+URZ], R4 ;  /* 0x00000004050075a7 */ /* 0x000062000802017f */
[----:B------:R-:W-:Y:S05]  /*1d50*/  @!P0 BRA `(.L_x_24) ;  /* 0x0000000000048947 */ /* 0x000fea0003800000 */
[----:B------:R-:W-:Y:S01]  /*1d60*/  BPT.TRAP 0x1 ;  /* 0x000000040000795c */ /* 0x000fe20000300000 */
.L_x_24:
[----:B-1----:R-:W-:Y:S05]  /*1d70*/  @P1 BRA `(.L_x_25) ;  /* 0x0000000000081947 */ /* 0x002fea0003800000 */
[----:B------:R-:W1:Y:S02]  /*1d80*/  SYNCS.PHASECHK.TRANS64.TRYWAIT P1, [R5+URZ], R4 ;  /* 0x00000004050075a7 */ /* 0x000e64000802017f */
[----:B-1----:R-:W-:Y:S05]  /*1d90*/  @!P1 BRA `(.L_x_26) ;  /* 0x000000a800c49947 */ /* 0x002fea0003800000 */
.L_x_25:
[----:B------:R-:W-:Y:S01]  /*1da0*/  ULEA UR10, UR6, UR4, 0xc ;  /* 0x00000004060a7291 */ /* 0x000fe2000f8e603f */
[----:B------:R-:W-:Y:S01]  /*1db0*/  WARPGROUP.ARRIVE ;  /* 0x00000000000079c5 */ /* 0x000fe20000000000 */
[----:B------:R-:W-:Y:S01]  /*1dc0*/  ULEA UR8, UR6, UR5, 0xb ;  /* 0x0000000506087291 */ /* 0x000fe2000f8e583f */
[----:B------:R-:W-:Y:S01]  /*1dd0*/  UMOV UR13, 0x40000040 ;  /* 0x40000040000d7882 */ /* 0x000fe20000000000 */
[----:B------:R-:W-:-:S03]  /*1de0*/  UMOV UR15, 0x40000040 ;  /* 0x40000040000f7882 */ /* 0x000fc60000000000 */
[----:B------:R-:W-:Y:S02]  /*1df0*/  UMOV UR12, UR10 ;  /* 0x0000000a000c7c82 */ /* 0x000fe40008000000 */
[----:B------:R-:W-:Y:S02]  /*1e00*/  UMOV UR14, UR8 ;  /* 0x00000008000e7c82 */ /* 0x000fe40008000000 */
        /* <DEDUP_REMOVED lines=92> */
[----:B------:R-:W-:Y:S01]  /*23d0*/  BPT.TRAP 0x1 ;  /* 0x000000040000795c */ /* 0x000fe20000300000 */
.L_x_27:
[----:B------:R-:W-:-:S13]  /*23e0*/  ISETP.NE.AND P1, PT, R22, RZ, PT ;  /* 0x000000ff1600720c */ /* 0x000fda0003f25270 */
[----:B01----:R-:W-:-:S04]  /*23f0*/  @P1 IMAD R4, R3, 0x8, R6 ;  /* 0x0000000803041824 */ /* 0x003fc800078e0206 */
[----:B------:R-:W-:-:S05]  /*2400*/  @P1 VIADD R5, R4, 0x28 ;  /* 0x0000002804051836 */ /* 0x000fca0000000000 */
[----:B------:R-:W-:-:S04]  /*2410*/  @P1 PRMT R5, R152, 0x654, R5 ;  /* 0x0000065498051816 */ /* 0x000fc80000000005 */
[----:B------:R0:W-:Y:S01]  /*2420*/  @P1 SYNCS.ARRIVE.TRANS64.RED.A1T0 RZ, [R5+URZ], RZ ;  /* 0x000000ff05ff19a7 */ /* 0x0001e2000810043f */
[----:B------:R-:W-:-:S13]  /*2430*/  ISETP.GT.U32.AND P1, PT, R19, 0x1, PT ;  /* 0x000000011300780c */ /* 0x000fda0003f24070 */
[----:B0-----:R-:W-:Y:S05]  /*2440*/  @P1 BRA `(.L_x_28) ;  /* 0x0000000000041947 */ /* 0x001fea0003800000 */
[----:B------:R-:W-:Y:S01]  /*2450*/  BPT.TRAP 0x1 ;  /* 0x000000040000795c */ /* 0x000fe20000300000 */
.L_x_28:
[----:B------:R-:W-:Y:S01]  /*2460*/  UIADD3 UR6, UR6, 0x1, URZ ;  /* 0x0000000106067890 */ /* 0x000fe2000fffe03f */
[C---:B------:R-:W-:Y:S01]  /*2470*/  ISETP.GT.AND P2, PT, R0.reuse, 0x1, PT ;  /* 0x000000010000780c */ /* 0x040fe20003f44270 */
[----:B------:R-:W-:Y:S02]  /*2480*/  VIADD R3, R3, 0x1 ;  /* 0x0000000103037836 */ /* 0x000fe40000000000 */
[----:B------:R-:W-:Y:S01]  /*2490*/  UISETP.NE.AND UP0, UPT, UR6, 0x5, UPT ;  /* 0x000000050600788c */ /* 0x000fe2000bf05270 */
[----:B------:R-:W-:Y:S02]  /*24a0*/  VIADD R0, R0, 0xffffffff ;  /* 0xffffffff00007836 */ /* 0x000fe40000000000 */
[C---:B------:R-:W-:Y:S01]  /*24b0*/  ISETP.NE.AND P1, PT, R3.reuse, 0x5, PT ;  /* 0x000000050300780c */ /* 0x040fe20003f25270 */
[----:B------:R-:W-:Y:S02]  /*24c0*/  USEL UR7, URZ, 0x1, UP0 ;  /* 0x000000013f077887 */ /* 0x000fe40008000000 */
[----:B------:R-:W-:Y:S01]  /*24d0*/  USEL UR6, UR6, URZ, UP0 ;  /* 0x0000003f06067287 */ /* 0x000fe20008000000 */
[----:B------:R-:W-:-:S03]  /*24e0*/  SEL R3, R3, RZ, P1 ;  /* 0x000000ff03037207 */ /* 0x000fc60000800000 */
[----:B------:R-:W-:Y:S01]  /*24f0*/  LOP3.LUT R7, R7, UR7, RZ, 0x3c, !PT ;  /* 0x0000000707077c12 */ /* 0x000fe2000f8e3cff */
[----:B------:R-:W-:Y:S07]  /*2500*/  @P2 BRA `(.L_x_29) ;  /* 0xfffffff400e82947 */ /* 0x000fee000383ffff */
.L_x_22:
[----:B------:R-:W3:Y:S02]  /*2510*/  LDC R0, c[0x0][0x28c] ;  /* 0x0000a300ff007b82 */ /* 0x000ee40000000800 */
[----:B---3--:R-:W-:-:S13]  /*2520*/  ISETP.GE.AND P1, PT, R0, 0x1, PT ;  /* 0x000000010000780c */ /* 0x008fda0003f26270 */
[----:B------:R-:W-:Y:S05]  /*2530*/  @!P1 BRA `(.L_x_30) ;  /* 0x0000000000509947 */ /* 0x000fea0003800000 */
[----:B------:R-:W-:Y:S05]  /*2540*/  @!P0 BRA `(.L_x_31) ;  /* 0x0000000000048947 */ /* 0x000fea0003800000 */
[----:B------:R-:W-:Y:S01]  /*2550*/  BPT.TRAP 0x1 ;  /* 0x000000040000795c */ /* 0x000fe20000300000 */
.L_x_31:
[----:B------:R-:W-:Y:S01]  /*2560*/  ISETP.NE.AND P0, PT, R22, RZ, PT ;  /* 0x000000ff1600720c */ /* 0x000fe20003f05270 */
[----:B------:R-:W-:Y:S01]  /*2570*/  BSSY B0, `(.L_x_32) ;  /* 0x000000e000007945 */ /* 0x000fe20003800000 */
[----:B------:R-:W-:-:S11]  /*2580*/  ISETP.GT.U32.AND P1, PT, R19, 0x1, PT ;  /* 0x000000011300780c */ /* 0x000fd60003f24070 */
[----:B------:R-:W-:Y:S05]  /*2590*/  @!P0 BRA `(.L_x_33) ;  /* 0x00000000002c8947 */ /* 0x000fea0003800000 */
[----:B------:R-:W-:-:S04]  /*25a0*/  UISETP.LT.AND UP0, UPT, UR40, 0x1, UPT ;  /* 0x000000012800788c */ /* 0x000fc8000bf01270 */
[----:B------:R-:W-:-:S04]  /*25b0*/  USEL UR6, UR40, 0x1, UP0 ;  /* 0x0000000128067887 */ /* 0x000fc80008000000 */
[----:B------:R-:W-:-:S04]  /*25c0*/  UIADD3 UR6, UR39, UR40, -UR6 ;  /* 0x0000002827067290 */ /* 0x000fc8000fffe806 */
[----:B------:R-:W-:-:S04]  /*25d0*/  UIMAD.WIDE.U32 UR4, UR6, -0x33333333, URZ ;  /* 0xcccccccd060478a5 */ /* 0x000fc8000f8e003f */
[----:B------:R-:W-:-:S04]  /*25e0*/  USHF.R.U32.HI UR4, URZ, 0x2, UR5 ;  /* 0x000000023f047899 */ /* 0x000fc80008011605 */
[----:B------:R-:W-:-:S06]  /*25f0*/  UIMAD UR6, UR4, -0x5, UR6 ;  /* 0xfffffffb040678a4 */ /* 0x000fcc000f8e0206 */
[----:B------:R-:W-:-:S04]  /*2600*/  IMAD.U32 R3, RZ, RZ, UR6 ;  /* 0x00000006ff037e24 */ /* 0x000fc8000f8e00ff */
[----:B------:R-:W-:-:S04]  /*2610*/  IMAD R0, R3, 0x8, R6 ;  /* 0x0000000803007824 */ /* 0x000fc800078e0206 */
[----:B------:R-:W-:-:S05]  /*2620*/  VIADD R3, R0, 0x28 ;  /* 0x0000002800037836 */ /* 0x000fca0000000000 */
[----:B------:R-:W-:-:S04]  /*2630*/  PRMT R3, R152, 0x654, R3 ;  /* 0x0000065498037816 */ /* 0x000fc80000000003 */
[----:B------:R3:W-:Y:S03]  /*2640*/  SYNCS.ARRIVE.TRANS64.RED.A1T0 RZ, [R3+URZ], RZ ;  /* 0x000000ff03ff79a7 */ /* 0x0007e6000810043f */
.L_x_33:
[----:B------:R-:W-:Y:S05]  /*2650*/  BSYNC B0 ;  /* 0x0000000000007941 */ /* 0x000fea0003800000 */
.L_x_32:
[----:B------:R-:W-:Y:S05]  /*2660*/  @P1 BRA `(.L_x_30) ;  /* 0x0000000000041947 */ /* 0x000fea0003800000 */
[----:B------:R-:W-:Y:S01]  /*2670*/  BPT.TRAP 0x1 ;  /* 0x000000040000795c */ /* 0x000fe20000300000 */
.L_x_30:
[----:B------:R-:W4:Y:S01]  /*2680*/  LDC R6, c[0x0][0x288] ;  /* 0x0000a200ff067b82 */ /* 0x000f220000000800 */
[--C-:B------:R-:W-:Y:S01]  /*2690*/  SHF.R.U32.HI R0, RZ, 0x2, R18.reuse ;  /* 0x00000002ff007819 */ /* 0x100fe20000011612 */
[----:B------:R-:W-:Y:S01]  /*26a0*/  IMAD.SHL.U32 R13, R154, 0x80, RZ ;  /* 0x000000809a0d7824 */ /* 0x000fe200078e00ff */
[----:B01----:R-:W-:Y:S01]  /*26b0*/  SHF.R.U32.HI R5, RZ, 0x7, R18 ;  /* 0x00000007ff057819 */ /* 0x003fe20000011612 */
[----:B------:R-:W-:Y:S01]  /*26c0*/  UIADD3 UR39, UR40, UR39, URZ ;  /* 0x0000002728277290 */ /* 0x000fe2000fffe03f */
[----:B------:R-:W-:Y:S01]  /*26d0*/  LOP3.LUT R4, R18, 0x60, RZ, 0xc0, !PT ;  /* 0x0000006012047812 */ /* 0x000fe200078ec0ff */
[----:B------:R-:W-:Y:S01]  /*26e0*/  ULDC UR7, c[0x0][0x284] ;  /* 0x0000a10000077ab9 */ /* 0x000fe20000000800 */
[----:B---3--:R-:W-:Y:S01]  /*26f0*/  LOP3.LUT R3, R0, 0x7, RZ, 0xc0, !PT ;  /* 0x0000000700037812 */ /* 0x008fe200078ec0ff */
[----:B------:R-:W-:Y:S01]  /*2700*/  UISETP.GT.U32.AND UP0, UPT, UR39, 0x4, UPT ;  /* 0x000000042700788c */ /* 0x000fe2000bf04070 */
[----:B------:R-:W-:Y:S01]  /*2710*/  LOP3.LUT R0, R5, 0x1, RZ, 0xc0, !PT ;  /* 0x0000000105007812 */ /* 0x000fe200078ec0ff */
[----:B------:R-:W-:Y:S01]  /*2720*/  UISETP.GE.U32.AND UP1, UPT, UR40, 0x5, UPT ;  /* 0x000000052800788c */ /* 0x000fe2000bf26070 */
[----:B------:R-:W-:Y:S01]  /*2730*/  SHF.R.U32.HI R10, RZ, 0x1, R4 ;  /* 0x00000001ff0a7819 */ /* 0x000fe20000011604 */
[----:B------:R-:W-:Y:S01]  /*2740*/  UISETP.LT.U32.AND UP0, UPT, UR40, 0x5, UP0 ;  /* 0x000000052800788c */ /* 0x000fe20008701070 */
[----:B------:R-:W-:Y:S01]  /*2750*/  LOP3.LUT R4, R18, 0x3, RZ, 0xc0, !PT ;  /* 0x0000000312047812 */ /* 0x000fe200078ec0ff */
[----:B------:R-:W-:Y:S01]  /*2760*/  IMAD.SHL.U32 R8, R0, 0x40, RZ ;  /* 0x0000004000087824 */ /* 0x000fe200078e00ff */
[----:B------:R-:W-:Y:S01]  /*2770*/  IADD3 R5, RZ, -R10, -R3 ;  /* 0x8000000aff057210 */ /* 0x000fe20007ffe803 */
[----:B------:R-:W-:Y:S01]  /*2780*/  ULDC.64 UR8, c[0x0][0x5d0] ;  /* 0x0001740000087ab9 */ /* 0x000fe20000000a00 */
[----:B------:R-:W-:Y:S01]  /*2790*/  SHF.R.S32.HI R21, RZ, 0x1f, R23 ;  /* 0x0000001fff157819 */ /* 0x000fe20000011417 */
[----:B------:R-:W-:Y:S01]  /*27a0*/  UIMAD.WIDE.U32 UR4, UR39, -0x33333333, URZ ;  /* 0xcccccccd270478a5 */ /* 0x000fe2000f8e003f */
[----:B--2---:R-:W-:Y:S01]  /*27b0*/  LOP3.LUT R157, R8, 0x40, R3, 0xe2, !PT ;  /* 0x00000040089d7812 */ /* 0x004fe200078ee203 */
[----:B------:R-:W-:Y:S01]  /*27c0*/  IMAD R3, R0, -0x40, R5 ;  /* 0xffffffc000037824 */ /* 0x000fe200078e0205 */
[----:B------:R-:W-:Y:S01]  /*27d0*/  USEL UR6, URZ, 0x1, !UP0 ;  /* 0x000000013f067887 */ /* 0x000fe2000c000000 */
[----:B------:R-:W-:Y:S01]  /*27e0*/  IMAD.SHL.U32 R0, R153, 0x100, RZ ;  /* 0x0000010099007824 */ /* 0x000fe200078e00ff */
[----:B------:R-:W-:Y:S01]  /*27f0*/  USHF.R.U32.HI UR4, URZ, 0x2, UR5 ;  /* 0x000000023f047899 */ /* 0x000fe20008011605 */
[----:B----4-:R-:W-:Y:S01]  /*2800*/  IMAD R12, R4, -0x2, R6 ;  /* 0xfffffffe040c7824 */ /* 0x010fe200078e0206 */
[----:B------:R-:W-:Y:S01]  /*2810*/  ISETP.GE.AND P0, PT, R13, R6, PT ;  /* 0x000000060d00720c */ /* 0x000fe20003f06270 */
[----:B------:R-:W-:Y:S01]  /*2820*/  IMAD.SHL.U32 R6, R18, 0x2, RZ ;  /* 0x0000000212067824 */ /* 0x000fe200078e00ff */
[----:B------:R-:W-:Y:S01]  /*2830*/  ULOP3.LUT UR38, UR38, UR6, URZ, 0x3c, !UPT ;  /* 0x0000000626267292 */ /* 0x000fe2000f8e3c3f */
[----:B------:R-:W-:Y:S01]  /*2840*/  IMAD R4, R21, UR8, RZ ;  /* 0x0000000815047c24 */ /* 0x000fe2000f8e02ff */
[C---:B------:R-:W-:Y:S01]  /*2850*/  ISETP.GE.OR P0, PT, R0.reuse, UR7, P0 ;  /* 0x0000000700007c0c */ /* 0x040fe20008706670 */
[----:B------:R-:W-:Y:S01]  /*2860*/  IMAD.WIDE R8, R153, 0x100, RZ ;  /* 0x0000010099087825 */ /* 0x000fe200078e02ff */
[----:B------:R-:W-:Y:S01]  /*2870*/  LOP3.LUT R6, R13, 0x6, R6, 0xf8, !PT ;  /* 0x000000060d067812 */ /* 0x000fe200078ef806 */
[----:B------:R-:W-:Y:S01]  /*2880*/  UIMAD UR39, UR4, -0x5, UR39 ;  /* 0xfffffffb042778a4 */ /* 0x000fe2000f8e0227 */
[----:B------:R-:W-:Y:S01]  /*2890*/  IADD3 R3, -R0, UR7, R3 ;  /* 0x0000000700037c10 */ /* 0x000fe2000fffe103 */
[----:B------:R-:W-:Y:S01]  /*28a0*/  IMAD R11, R23, UR9, R4 ;  /* 0x00000009170b7c24 */ /* 0x000fe2000f8e0204 */
[----:B------:R-:W-:Y:S01]  /*28b0*/  SHF.R.S32.HI R7, RZ, 0x1f, R6 ;  /* 0x0000001fff077819 */ /* 0x000fe20000011406 */
[----:B------:R-:W-:Y:S01]  /*28c0*/  @UP1 ULOP3.LUT UR38, UR38, 0x1, UR4, 0x78, !UPT ;  /* 0x0000000126261892 */ /* 0x000fe2000f8e7804 */
[----:B------:R-:W-:Y:S01]  /*28d0*/  LOP3.LUT R157, R8, R157, R10, 0xfe, !PT ;  /* 0x0000009d089d7212 */ /* 0x000fe200078efe0a */
[----:B------:R-:W-:-:S02]  /*28e0*/  IMAD.IADD R0, R12, 0x1, -R13 ;  /* 0x000000010c007824 */ /* 0x000fc400078e0a0d */
[----:B------:R-:W-:-:S04]  /*28f0*/  IMAD.WIDE.U32 R4, R23, UR8, R6 ;  /* 0x0000000817047c25 */ /* 0x000fc8000f8e0006 */
[----:B------:R-:W-:Y:S02]  /*2900*/  IMAD.IADD R11, R5, 0x1, R11 ;  /* 0x00000001050b7824 */ /* 0x000fe400078e020b */
[----:B------:R-:W-:Y:S02]  /*2910*/  IMAD.MOV.U32 R153, RZ, RZ, -0x1 ;  /* 0xffffffffff997424 */ /* 0x000fe400078e00ff */
[----:B------:R-:W-:Y:S01]  /*2920*/  IMAD.MOV.U32 R10, RZ, RZ, R4 ;  /* 0x000000ffff0a7224 */ /* 0x000fe200078e0004 */
[----:B------:R-:W-:Y:S06]  /*2930*/  @P0 BRA `(.L_x_34) ;  /* 0x0000008000600947 */ /* 0x000fec0003800000 */
[----:B------:R-:W0:Y:S01]  /*2940*/  LDC.64 R4, c[0x0][0x5c8] ;  /* 0x00017200ff047b82 */ /* 0x000e220000000a00 */
[----:B-----5:R-:W-:Y:S01]  /*2950*/  FSETP.NEU.AND P0, PT, R156, RZ, PT ;  /* 0x000000ff9c00720b */ /* 0x020fe20003f0d000 */
[----:B------:R-:W-:Y:S01]  /*2960*/  BSSY B0, `(.L_x_34) ;  /* 0x0000815000007945 */ /* 0x000fe20003800000 */
[----:B------:R-:W-:-:S04]  /*2970*/  ISETP.GT.AND P3, PT, R3, RZ, PT ;  /* 0x000000ff0300720c */ /* 0x000fc80003f64270 */
[----:B------:R-:W-:Y:S01]  /*2980*/  ISETP.GT.AND P2, PT, R0, RZ, P3 ;  /* 0x000000ff0000720c */ /* 0x000fe20001f44270 */
[-C--:B0-----:R-:W-:Y:S02]  /*2990*/  IMAD R12, R9, R4.reuse, RZ ;  /* 0x00000004090c7224 */ /* 0x081fe400078e02ff */
[----:B------:R-:W-:-:S04]  /*29a0*/  IMAD.WIDE.U32 R170, R157, R4, R10 ;  /* 0x000000049daa7225 */ /* 0x000fc800078e000a */
[----:B------:R-:W-:-:S04]  /*29b0*/  IMAD R11, R157, R5, R12 ;  /* 0x000000059d0b7224 */ /* 0x000fc800078e020c */
[----:B------:R-:W-:Y:S01]  /*29c0*/  IMAD.IADD R173, R171, 0x1, R11 ;  /* 0x00000001abad7824 */ /* 0x000fe200078e020b */
[----:B------:R-:W-:Y:S06]  /*29d0*/  @!P0 BRA `(.L_x_35) ;  /* 0x0000005c00108947 */ /* 0x000fec0003800000 */
[----:B------:R-:W0:Y:S01]  /*29e0*/  LDC.64 R12, c[0x0][0x5b8] ;  /* 0x00016e00ff0c7b82 */ /* 0x000e220000000a00 */
[----:B------:R-:W-:-:S07]  /*29f0*/  ULDC.64 UR4, c[0x0][0x5c0] ;  /* 0x0001700000047ab9 */ /* 0x000fce0000000a00 */
[----:B------:R-:W1:Y:S08]  /*2a00*/  LDC.64 R14, c[0x0][0x5b0] ;  /* 0x00016c00ff0e7b82 */ /* 0x000e700000000a00 */
[----:B------:R-:W2:Y:S01]  /*2a10*/  LDC.64 R10, c[0x0][0x5a8] ;  /* 0x00016a00ff0a7b82 */ /* 0x000ea20000000a00 */
[----:B0-----:R-:W-:-:S04]  /*2a20*/  IMAD R20, R21, R12, RZ ;  /* 0x0000000c15147224 */ /* 0x001fc800078e02ff */
[C---:B------:R-:W-:Y:S02]  /*2a30*/  IMAD R13, R23.reuse, R13, R20 ;  /* 0x0000000d170d7224 */ /* 0x040fe400078e0214 */
[----:B------:R-:W-:-:S04]  /*2a40*/  IMAD.WIDE.U32 R20, R23, R12, R6 ;  /* 0x0000000c17147225 */ /* 0x000fc800078e0006 */
[-C--:B-1----:R-:W-:Y:S02]  /*2a50*/  IMAD R154, R9, R14.reuse, RZ ;  /* 0x0000000e099a7224 */ /* 0x082fe400078e02ff */
[----:B------:R-:W-:Y:S02]  /*2a60*/  IMAD.IADD R159, R21, 0x1, R13 ;  /* 0x00000001159f7824 */ /* 0x000fe400078e020d */
[----:B------:R-:W-:Y:S02]  /*2a70*/  IMAD.MOV.U32 R158, RZ, RZ, R20 ;  /* 0x000000ffff9e7224 */ /* 0x000fe400078e0014 */
[C---:B------:R-:W-:Y:S02]  /*2a80*/  IMAD R171, R157.reuse, R15, R154 ;  /* 0x0000000f9dab7224 */ /* 0x040fe400078e029a */
[----:B------:R-:W-:-:S04]  /*2a90*/  IMAD.WIDE.U32 R160, R157, R14, R158 ;  /* 0x0000000e9da07225 */ /* 0x000fc800078e009e */
[----:B------:R-:W-:Y:S01]  /*2aa0*/  IMAD.IADD R154, R161, 0x1, R171 ;  /* 0x00000001a19a7824 */ /* 0x000fe200078e02ab */
[----:B--2---:R-:W-:-:S04]  /*2ab0*/  LEA R162, P0, R160, R10, 0x2 ;  /* 0x0000000aa0a27211 */ /* 0x004fc800078010ff */
[----:B------:R-:W-:-:S05]  /*2ac0*/  LEA.HI.X R163, R160, R11, R154, 0x2, P0 ;  /* 0x0000000ba0a37211 */ /* 0x000fca00000f149a */
[----:B------:R0:W2:Y:S01]  /*2ad0*/  @P2 LDG.E.LTC128B R154, desc[UR36][R162.64] ;  /* 0x00000024a29a2981 */ /* 0x0000a2000c1e1920 */
[----:B------:R-:W-:Y:S01]  /*2ae0*/  LEA R160, P0, R170, UR4, 0x2 ;  /* 0x00000004aaa07c11 */ /* 0x000fe2000f8010ff */
[----:B------:R-:W-:Y:S01]  /*2af0*/  IMAD.WIDE.U32 R164, R157, R14, R6 ;  /* 0x0000000e9da47225 */ /* 0x000fe200078e0006 */
[----:B------:R-:W-:Y:S01]  /*2b00*/  ISETP.GT.AND P1, PT, R0, 0x1, P3 ;  /* 0x000000010000780c */ /* 0x000fe20001f24270 */
[----:B------:R-:W-:Y:S02]  /*2b10*/  BSSY B1, `(.L_x_36) ;  /* 0x0000011000017945 */ /* 0x000fe40003800000 */
[----:B------:R-:W-:Y:S02]  /*2b20*/  IMAD.IADD R165, R171, 0x1, R165 ;  /* 0x00000001aba57824 */ /* 0x000fe400078e02a5 */
[----:B------:R-:W-:Y:S01]  /*2b30*/  IMAD.WIDE.U32 R166, R23, R12, R164 ;  /* 0x0000000c17a67225 */ /* 0x000fe200078e00a4 */
[----:B0-----:R-:W-:-:S03]  /*2b40*/  SHF.L.U64.HI R163, R14, 0x3, R15 ;  /* 0x000000030ea37819 */ /* 0x001fc6000001020f */
[----:B------:R-:W-:Y:S01]  /*2b50*/  IMAD.SHL.U32 R162, R14, 0x8, RZ ;  /* 0x000000080ea27824 */ /* 0x000fe200078e00ff */
[----:B--2---:R-:W-:-:S05]  /*2b60*/  LOP3.LUT R161, R154, 0xffffe000, RZ, 0xc0, !PT ;  /* 0xffffe0009aa17812 */ /* 0x004fca00078ec0ff */
[----:B------:R-:W-:Y:S01]  /*2b70*/  FMUL R169, R161, R156 ;  /* 0x0000009ca1a97220 */ /* 0x000fe20000400000 */
[----:B------:R-:W-:Y:S01]  /*2b80*/  LEA.HI.X R161, R170, UR5, R173, 0x2, P0 ;  /* 0x00000005aaa17c11 */ /* 0x000fe200080f14ad */
[----:B------:R-:W-:Y:S01]  /*2b90*/  IMAD.WIDE.U32 R172, R157, R14, R162 ;  /* 0x0000000e9dac7225 */ /* 0x000fe200078e00a2 */
[----:B------:R-:W-:-:S03]  /*2ba0*/  LEA R164, P0, R166, R10, 0x2 ;  /* 0x0000000aa6a47211 */ /* 0x000fc600078010ff */
[----:B------:R-:W-:Y:S01]  /*2bb0*/  FFMA R169, R88, R155, R169 ;  /* 0x0000009b58a97223 */ /* 0x000fe200000000a9 */
[----:B------:R-:W-:-:S04]  /*2bc0*/  IMAD.IADD R88, R13, 0x1, R167 ;  /* 0x000000010d587824 */ /* 0x000fc800078e02a7 */
[----:B------:R-:W-:Y:S02]  /*2bd0*/  F2FP.TF32.F32.PACK_B R169, R169 ;  /* 0x000000a9ffa9723e */ /* 0x000fe400024050ff */
[----:B------:R-:W-:-:S03]  /*2be0*/  LEA.HI.X R165, R166, R11, R88, 0x2, P0 ;  /* 0x0000000ba6a57211 */ /* 0x000fc600000f1458 */
[----:B------:R0:W-:Y:S01]  /*2bf0*/  @P2 STG.E desc[UR36][R160.64], R169 ;  /* 0x000000a9a0002986 */ /* 0x0001e2000c101924 */
[----:B------:R-:W-:Y:S05]  /*2c00*/  @!P1 BRA `(.L_x_37) ;  /* 0x0000000000049947 */ /* 0x000fea0003800000 */
[----:B------:R1:W5:Y:S02]  /*2c10*/  LDG.E.LTC128B R154, desc[UR36][R164.64+0x4] ;  /* 0x00000424a49a7981 */ /* 0x000364000c1e1920 */
.L_x_37:
[----:B------:R-:W-:Y:S05]  /*2c20*/  BSYNC B1 ;  /* 0x0000000000017941 */ /* 0x000fea0003800000 */
.L_x_36:
[----:B-----5:R-:W-:Y:S01]  /*2c30*/  LOP3.LUT R167, R154, 0xffffe000, RZ, 0xc0, !PT ;  /* 0xffffe0009aa77812 */ /* 0x020fe200078ec0ff */
[----:B------:R-:W-:Y:S01]  /*2c40*/  IMAD.IADD R171, R171, 0x1, R173 ;  /* 0x00000001abab7824 */ /* 0x000fe200078e02ad */
[----:B------:R-:W-:Y:S02]  /*2c50*/  ISETP.GT.AND P0, PT, R3, 0x8, PT ;  /* 0x000000080300780c */ /* 0x000fe40003f04270 */
[----:B------:R-:W-:Y:S01]  /*2c60*/  IADD3 R166, P4, R20, R172, RZ ;  /* 0x000000ac14a67210 */ /* 0x000fe20007f9e0ff */
[----:B------:R-:W-:Y:S01]  /*2c70*/  FMUL R88, R167, R156 ;  /* 0x0000009ca7587220 */ /* 0x000fe20000400000 */
[----:B------:R-:W-:-:S03]  /*2c80*/  ISETP.GT.AND P2, PT, R0, RZ, P0 ;  /* 0x000000ff0000720c */ /* 0x000fc60000744270 */
[----:B------:R-:W-:Y:S01]  /*2c90*/  FFMA R175, R89, R155, R88 ;  /* 0x0000009b59af7223 */ /* 0x000fe20000000058 */
[----:B------:R-:W-:Y:S01]  /*2ca0*/  IMAD.X R167, R171, 0x1, R159, P4 ;  /* 0x00000001aba77824 */ /* 0x000fe200020e069f */
[----:B------:R-:W-:-:S03]  /*2cb0*/  LEA R88, P4, R166, R10, 0x2 ;  /* 0x0000000aa6587211 */ /* 0x000fc600078810ff */
[----:B------:R-:W-:Y:S02]  /*2cc0*/  F2FP.TF32.F32.PACK_B R175, R175 ;  /* 0x000000afffaf723e */ /* 0x000fe400024050ff */
[----:B------:R-:W-:-:S03]  /*2cd0*/  LEA.HI.X R89, R166, R11, R167, 0x2, P4 ;  /* 0x0000000ba6597211 */ /* 0x000fc600020f14a7 */
[----:B------:R2:W-:Y:S04]  /*2ce0*/  @P1 STG.E desc[UR36][R160.64+0x4], R175 ;  /* 0x000004afa0001986 */ /* 0x0005e8000c101924 */
[----:B------:R3:W0:Y:S01]  /*2cf0*/  @P2 LDG.E.LTC128B R154, desc[UR36][R88.64] ;  /* 0x00000024589a2981 */ /* 0x000622000c1e1920 */
[----:B------:R-:W-:Y:S01]  /*2d00*/  IMAD.SHL.U32 R167, R4, 0x20, RZ ;  /* 0x0000002004a77824 */ /* 0x000fe200078e00ff */
[----:B------:R-:W-:Y:S01]  /*2d10*/  IADD3 R172, P1, R6, R172, RZ ;  /* 0x000000ac06ac7210 */ /* 0x000fe20007f3e0ff */
[----:B------:R-:W-:Y:S03]  /*2d20*/  BSSY B1, `(.L_x_38) ;  /* 0x0000011000017945 */ /* 0x000fe60003800000 */
[----:B------:R-:W-:Y:S01]  /*2d30*/  IADD3 R170, P4, R167, R160, RZ ;  /* 0x000000a0a7aa7210 */ /* 0x000fe20007f9e0ff */
[----:B------:R-:W-:Y:S01]  /*2d40*/  IMAD.X R173, R7, 0x1, R171, P1 ;  /* 0x0000000107ad7824 */ /* 0x000fe200008e06ab */
[----:B------:R-:W-:Y:S01]  /*2d50*/  ISETP.GT.AND P1, PT, R0, 0x1, P0 ;  /* 0x000000010000780c */ /* 0x000fe20000724270 */
[----:B------:R-:W-:-:S03]  /*2d60*/  IMAD.WIDE.U32 R172, R23, R12, R172 ;  /* 0x0000000c17ac7225 */ /* 0x000fc600078e00ac */
[----:B---3--:R-:W-:Y:S02]  /*2d70*/  LEA R88, P5, R172, R10, 0x2 ;  /* 0x0000000aac587211 */ /* 0x008fe400078a10ff */
[----:B0-----:R-:W-:-:S05]  /*2d80*/  LOP3.LUT R169, R154, 0xffffe000, RZ, 0xc0, !PT ;  /* 0xffffe0009aa97812 */ /* 0x001fca00078ec0ff */
[----:B------:R-:W-:-:S04]  /*2d90*/  FMUL R169, R169, R156 ;  /* 0x0000009ca9a97220 */ /* 0x000fc80000400000 */
[----:B------:R-:W-:Y:S01]  /*2da0*/  FFMA R177, R90, R155, R169 ;  /* 0x0000009b5ab17223 */ /* 0x000fe200000000a9 */
[----:B------:R-:W-:Y:S01]  /*2db0*/  SHF.L.U64.HI R169, R4, 0x5, R5 ;  /* 0x0000000504a97819 */ /* 0x000fe20000010205 */
[----:B------:R-:W-:-:S03]  /*2dc0*/  IMAD.IADD R90, R13, 0x1, R173 ;  /* 0x000000010d5a7824 */ /* 0x000fc600078e02ad */
[----:B------:R-:W-:Y:S01]  /*2dd0*/  F2FP.TF32.F32.PACK_B R177, R177 ;  /* 0x000000b1ffb1723e */ /* 0x000fe200024050ff */
[----:B------:R-:W-:Y:S01]  /*2de0*/  IMAD.X R171, R169, 0x1, R161, P4 ;  /* 0x00000001a9ab7824 */ /* 0x000fe200020e06a1 */
[----:B------:R-:W-:-:S04]  /*2df0*/  LEA.HI.X R89, R172, R11, R90, 0x2, P5 ;  /* 0x0000000bac597211 */ /* 0x000fc800028f145a */
[----:B------:R2:W-:Y:S01]  /*2e00*/  @P2 STG.E desc[UR36][R170.64], R177 ;  /* 0x000000b1aa002986 */ /* 0x0005e2000c101924 */
[----:B------:R-:W-:Y:S05]  /*2e10*/  @!P1 BRA `(.L_x_39) ;  /* 0x0000000000049947 */ /* 0x000fea0003800000 */
[----:B------:R0:W5:Y:S02]  /*2e20*/  LDG.E.LTC128B R154, desc[UR36][R88.64+0x4] ;  /* 0x00000424589a7981 */ /* 0x000164000c1e1920 */
.L_x_39:
[----:B------:R-:W-:Y:S05]  /*2e30*/  BSYNC B1 ;  /* 0x0000000000017941 */ /* 0x000fea0003800000 */
.L_x_38:
[----:B-----5:R-:W-:Y:S01]  /*2e40*/  LOP3.LUT R173, R154, 0xffffe000, RZ, 0xc0, !PT ;  /* 0xffffe0009aad7812 */ /* 0x020fe200078ec0ff */
[----:B------:R-:W-:Y:S01]  /*2e50*/  BSSY B1, `(.L_x_40) ;  /* 0x000000a000017945 */ /* 0x000fe20003800000 */
[----:B------:R-:W-:-:S03]  /*2e60*/  ISETP.GT.AND P2, PT, R0, 0x8, P3 ;  /* 0x000000080000780c */ /* 0x000fc60001f44270 */
[----:B------:R-:W-:-:S04]  /*2e70*/  FMUL R90, R173, R156 ;  /* 0x0000009cad5a7220 */ /* 0x000fc80000400000 */
[----:B------:R-:W-:Y:S01]  /*2e80*/  FFMA R173, R91, R155, R90 ;  /* 0x0000009b5bad7223 */ /* 0x000fe2000000005a */
[----:B------:R-:W-:Y:S02]  /*2e90*/  @P1 IMAD.MOV.U32 R90, RZ, RZ, R170 ;  /* 0x000000ffff5a1224 */ /* 0x000fe400078e00aa */
[----:B------:R-:W-:Y:S02]  /*2ea0*/  @P1 IMAD.MOV.U32 R91, RZ, RZ, R171 ;  /* 0x000000ffff5b1224 */ /* 0x000fe400078e00ab */
[----:B------:R-:W-:-:S05]  /*2eb0*/  F2FP.TF32.F32.PACK_B R173, R173 ;  /* 0x000000adffad723e */ /* 0x000fca00024050ff */
[----:B------:R3:W-:Y:S01]  /*2ec0*/  @P1 STG.E desc[UR36][R90.64+0x4], R173 ;  /* 0x000004ad5a001986 */ /* 0x0007e2000c101924 */
[----:B------:R-:W-:Y:S05]  /*2ed0*/  @!P2 BRA `(.L_x_41) ;  /* 0x000000000004a947 */ /* 0x000fea0003800000 */
[----:B------:R4:W5:Y:S02]  /*2ee0*/  LDG.E.LTC128B R154, desc[UR36][R164.64+0x20] ;  /* 0x00002024a49a7981 */ /* 0x000964000c1e1920 */
.L_x_41:
[----:B------:R-:W-:Y:S05]  /*2ef0*/  BSYNC B1 ;  /* 0x0000000000017941 */ /* 0x000fea0003800000 */
.L_x_40:
[----:B---3-5:R-:W-:Y:S01]  /*2f00*/  LOP3.LUT R91, R154, 0xffffe000, RZ, 0xc0, !PT ;  /* 0xffffe0009a5b7812 */ /* 0x028fe200078ec0ff */
[----:B------:R-:W-:Y:S01]  /*2f10*/  @P2 IMAD.MOV.U32 R90, RZ, RZ, R160 ;  /* 0x000000ffff5a2224 */ /* 0x000fe200078e00a0 */
[----:B------:R-:W-:Y:S01]  /*2f20*/  ISETP.GT.AND P1, PT, R0, 0x9, P3 ;  /* 0x000000090000780c */ /* 0x000fe20001f24270 */
[----:B------:R-:W-:Y:S02]  /*2f30*/  BSSY B1, `(.L_x_42) ;  /* 0x0000008000017945 */ /* 0x000fe40003800000 */
[----:B------:R-:W-:-:S04]  /*2f40*/  FMUL R91, R91, R156 ;  /* 0x0000009c5b5b7220 */ /* 0x000fc80000400000 */
[----:B------:R-:W-:Y:S01]  /*2f50*/  FFMA R173, R92, R155, R91 ;  /* 0x0000009b5cad7223 */ /* 0x000fe2000000005b */
[----:B------:R-:W-:-:S04]  /*2f60*/  @P2 IMAD.MOV.U32 R91, RZ, RZ, R161 ;  /* 0x000000ffff5b2224 */ /* 0x000fc800078e00a1 */
[----:B------:R-:W-:-:S05]  /*2f70*/  F2FP.TF32.F32.PACK_B R173, R173 ;  /* 0x000000adffad723e */ /* 0x000fca00024050ff */
[----:B------:R3:W-:Y:S01]  /*2f80*/  @P2 STG.E desc[UR36][R90.64+0x20], R173 ;  /* 0x000020ad5a002986 */ /* 0x0007e2000c101924 */
[----:B------:R-:W-:Y:S05]  /*2f90*/  @!P1 BRA `(.L_x_43) ;  /* 0x0000000000049947 */ /* 0x000fea0003800000 */
[----:B------:R0:W5:Y:S02]  /*2fa0*/  LDG.E.LTC128B R154, desc[UR36][R164.64+0x24] ;  /* 0x00002424a49a7981 */ /* 0x000164000c1e1920 */
.L_x_43:
[----:B------:R-:W-:Y:S05]  /*2fb0*/  BSYNC B1 ;  /* 0x0000000000017941 */ /* 0x000fea0003800000 */
.L_x_42:
[----:B---3-5:R-:W-:Y:S01]  /*2fc0*/  LOP3.LUT R91, R154, 0xffffe000, RZ, 0xc0, !PT ;  /* 0xffffe0009a5b7812 */ /* 0x028fe200078ec0ff */
[----:B------:R-:W-:Y:S01]  /*2fd0*/  BSSY B1, `(.L_x_44) ;  /* 0x000000a000017945 */ /* 0x000fe20003800000 */
[----:B------:R-:W-:-:S03]  /*2fe0*/  ISETP.GT.AND P2, PT, R0, 0x8, P0 ;  /* 0x000000080000780c */ /* 0x000fc60000744270 */
[----:B------:R-:W-:Y:S01]  /*2ff0*/  FMUL R90, R91, R156 ;  /* 0x0000009c5b5a7220 */ /* 0x000fe20000400000 */
[----:B------:R-:W-:-:S03]  /*3000*/  @P1 IMAD.MOV.U32 R91, RZ, RZ, R161 ;  /* 0x000000ffff5b1224 */ /* 0x000fc600078e00a1 */
[----:B------:R-:W-:Y:S01]  /*3010*/  FFMA R93, R93, R155, R90 ;  /* 0x0000009b5d5d7223 */ /* 0x000fe2000000005a */
[----:B------:R-:W-:-:S04]  /*3020*/  @P1 IMAD.MOV.U32 R90, RZ, RZ, R160 ;  /* 0x000000ffff5a1224 */ /* 0x000fc800078e00a0 */
[----:B------:R-:W-:-:S05]  /*3030*/  F2FP.TF32.F32.PACK_B R93, R93 ;  /* 0x0000005dff5d723e */ /* 0x000fca00024050ff */
[----:B------:R3:W-:Y:S01]  /*3040*/  @P1 STG.E desc[UR36][R90.64+0x24], R93 ;  /* 0x0000245d5a001986 */ /* 0x0007e2000c101924 */
[----:B------:R-:W-:Y:S05]  /*3050*/  @!P2 BRA `(.L_x_45) ;  /* 0x000000000004a947 */ /* 0x000fea0003800000 */
[----:B------:R0:W5:Y:S02]  /*3060*/  LDG.E.LTC128B R154, desc[UR36][R88.64+0x20] ;  /* 0x00002024589a7981 */ /* 0x000164000c1e1920 */
.L_x_45:
[----:B------:R-:W-:Y:S05]  /*3070*/  BSYNC B1 ;  /* 0x0000000000017941 */ /* 0x000fea0003800000 */
.L_x_44:
        /* <DEDUP_REMOVED lines=11> */
.L_x_47:
[----:B------:R-:W-:Y:S05]  /*3130*/  BSYNC B1 ;  /* 0x0000000000017941 */ /* 0x000fea0003800000 */
.L_x_46:
        /* <DEDUP_REMOVED lines=11> */
.L_x_49:
[----:B------:R-:W-:Y:S05]  /*31f0*/  BSYNC B1 ;  /* 0x0000000000017941 */ /* 0x000fea0003800000 */
.L_x_48:
        /* <DEDUP_REMOVED lines=11> */
.L_x_51:
[----:B------:R-:W-:Y:S05]  /*32b0*/  BSYNC B1 ;  /* 0x0000000000017941 */ /* 0x000fea0003800000 */
.L_x_50:
        /* <DEDUP_REMOVED lines=11> */
.L_x_53:
[----:B------:R-:W-:Y:S05]  /*3370*/  BSYNC B1 ;  /* 0x0000000000017941 */ /* 0x000fea0003800000 */
.L_x_52:
        /* <DEDUP_REMOVED lines=11> */
.L_x_55:
[----:B------:R-:W-:Y:S05]  /*3430*/  BSYNC B1 ;  /* 0x0000000000017941 */ /* 0x000fea0003800000 */
.L_x_54:
        /* <DEDUP_REMOVED lines=11> */
.L_x_57:
[----:B------:R-:W-:Y:S05]  /*34f0*/  BSYNC B1 ;  /* 0x0000000000017941 */ /* 0x000fea0003800000 */
.L_x_56:
        /* <DEDUP_REMOVED lines=11> */
.L_x_59:
[----:B------:R-:W-:Y:S05]  /*35b0*/  BSYNC B1 ;  /* 0x0000000000017941 */ /* 0x000fea0003800000 */
.L_x_58:
        /* <DEDUP_REMOVED lines=11> */
.L_x_61:
[----:B------:R-:W-:Y:S05]  /*3670*/  BSYNC B1 ;  /* 0x0000000000017941 */ /* 0x000fea0003800000 */
.L_x_60:
        /* <DEDUP_REMOVED lines=11> */
.L_x_63:
[----:B------:R-:W-:Y:S05]  /*3730*/  BSYNC B1 ;  /* 0x0000000000017941 */ /* 0x000fea0003800000 */
.L_x_62:
        /* <DEDUP_REMOVED lines=11> */
.L_x_65:
[----:B------:R-:W-:Y:S05]  /*37f0*/  BSYNC B1 ;  /* 0x0000000000017941 */ /* 0x000fea0003800000 */
.L_x_64:
        /* <DEDUP_REMOVED lines=11> */
.L_x_67:
[----:B------:R-:W-:Y:S05]  /*38b0*/  BSYNC B1 ;  /* 0x0000000000017941 */ /* 0x000fea0003800000 */
.L_x_66:
        /* <DEDUP_REMOVED lines=11> */
.L_x_69:
[----:B------:R-:W-:Y:S05]  /*3970*/  BSYNC B1 ;  /* 0x0000000000017941 */ /* 0x000fea0003800000 */
.L_x_68:
        /* <DEDUP_REMOVED lines=11> */
.L_x_71:
[----:B------:R-:W-:Y:S05]  /*3a30*/  BSYNC B1 ;  /* 0x0000000000017941 */ /* 0x000fea0003800000 */
.L_x_70:
        /* <DEDUP_REMOVED lines=11> */
.L_x_73:
[----:B------:R-:W-:Y:S05]  /*3af0*/  BSYNC B1 ;  /* 0x0000000000017941 */ /* 0x000fea0003800000 */
.L_x_72:
        /* <DEDUP_REMOVED lines=11> */
.L_x_75:
[----:B------:R-:W-:Y:S05]  /*3bb0*/  BSYNC B1 ;  /* 0x0000000000017941 */ /* 0x000fea0003800000 */
.L_x_74:
        /* <DEDUP_REMOVED lines=11> */
.L_x_77:
[----:B------:R-:W-:Y:S05]  /*3c70*/  BSYNC B1 ;  /* 0x0000000000017941 */ /* 0x000fea0003800000 */
.L_x_76:
        /* <DEDUP_REMOVED lines=11> */
.L_x_79:
[----:B------:R-:W-:Y:S05]  /*3d30*/  BSYNC B1 ;  /* 0x0000000000017941 */ /* 0x000fea0003800000 */
.L_x_78:
        /* <DEDUP_REMOVED lines=11> */
.L_x_81:
[----:B------:R-:W-:Y:S05]  /*3df0*/  BSYNC B1 ;  /* 0x0000000000017941 */ /* 0x000fea0003800000 */
.L_x_80:
        /* <DEDUP_REMOVED lines=11> */
.L_x_83:
[----:B------:R-:W-:Y:S05]  /*3eb0*/  BSYNC B1 ;  /* 0x0000000000017941 */ /* 0x000fea0003800000 */
.L_x_82:
        /* <DEDUP_REMOVED lines=11> */
.L_x_85:
[----:B------:R-:W-:Y:S05]  /*3f70*/  BSYNC B1 ;  /* 0x0000000000017941 */ /* 0x000fea0003800000 */
.L_x_84:
        /* <DEDUP_REMOVED lines=11> */
.L_x_87:
[----:B------:R-:W-:Y:S05]  /*4030*/  BSYNC B1 ;  /* 0x0000000000017941 */ /* 0x000fea0003800000 */
.L_x_86:
        /* <DEDUP_REMOVED lines=11> */
.L_x_89:
[----:B------:R-:W-:Y:S05]  /*40f0*/  BSYNC B1 ;  /* 0x0000000000017941 */ /* 0x000fea0003800000 */
.L_x_88:
        /* <DEDUP_REMOVED lines=11> */
.L_x_91:
[----:B------:R-:W-:Y:S05]  /*41b0*/  BSYNC B1 ;  /* 0x0000000000017941 */ /* 0x000fea0003800000 */
.L_x_90:
        /* <DEDUP_REMOVED lines=11> */
.L_x_93:
[----:B------:R-:W-:Y:S05]  /*4270*/  BSYNC B1 ;  /* 0x0000000000017941 */ /* 0x000fea0003800000 */
.L_x_92:
        /* <DEDUP_REMOVED lines=11> */
.L_x_95:
[----:B------:R-:W-:Y:S05]  /*4330*/  BSYNC B1 ;  /* 0x0000000000017941 */ /* 0x000fea0003800000 */
.L_x_94:
        /* <DEDUP_REMOVED lines=11> */
.L_x_97:
[----:B------:R-:W-:Y:S05]  /*43f0*/  BSYNC B1 ;  /* 0x0000000000017941 */ /* 0x000fea0003800000 */
.L_x_96:
        /* <DEDUP_REMOVED lines=11> */
.L_x_99:
[----:B------:R-:W-:Y:S05]  /*44b0*/  BSYNC B1 ;  /* 0x0000000000017941 */ /* 0x000fea0003800000 */
.L_x_98:
        /* <DEDUP_REMOVED lines=11> */
.L_x_101:
[----:B------:R-:W-:Y:S05]  /*4570*/  BSYNC B1 ;  /* 0x0000000000017941 */ /* 0x000fea0003800000 */
.L_x_100:
        /* <DEDUP_REMOVED lines=11> */
.L_x_103:
[----:B------:R-:W-:Y:S05]  /*4630*/  BSYNC B1 ;  /* 0x0000000000017941 */ /* 0x000fea0003800000 */
.L_x_102:
        /* <DEDUP_REMOVED lines=11> */
.L_x_105:
[----:B------:R-:W-:Y:S05]  /*46f0*/  BSYNC B1 ;  /* 0x0000000000017941 */ /* 0x000fea0003800000 */
.L_x_104:
        /* <DEDUP_REMOVED lines=11> */
.L_x_107:
[----:B------:R-:W-:Y:S05]  /*47b0*/  BSYNC B1 ;  /* 0x0000000000017941 */ /* 0x000fea0003800000 */
.L_x_106:
        /* <DEDUP_REMOVED lines=11> */
.L_x_109:
[----:B------:R-:W-:Y:S05]  /*4870*/  BSYNC B1 ;  /* 0x0000000000017941 */ /* 0x000fea0003800000 */
.L_x_108:
        /* <DEDUP_REMOVED lines=11> */
.L_x_111:
[----:B------:R-:W-:Y:S05]  /*4930*/  BSYNC B1 ;  /* 0x0000000000017941 */ /* 0x000fea0003800000 */
.L_x_110:
        /* <DEDUP_REMOVED lines=11> */
.L_x_113:
[----:B------:R-:W-:Y:S05]  /*49f0*/  BSYNC B1 ;  /* 0x0000000000017941 */ /* 0x000fea0003800000 */
.L_x_112:
        /* <DEDUP_REMOVED lines=11> */
.L_x_115:
[----:B------:R-:W-:Y:S05]  /*4ab0*/  BSYNC B1 ;  /* 0x0000000000017941 */ /* 0x000fea0003800000 */
.L_x_114:
        /* <DEDUP_REMOVED lines=11> */
.L_x_117:
[----:B------:R-:W-:Y:S05]  /*4b70*/  BSYNC B1 ;  /* 0x0000000000017941 */ /* 0x000fea0003800000 */
.L_x_116:
        /* <DEDUP_REMOVED lines=11> */
.L_x_119:
[----:B------:R-:W-:Y:S05]  /*4c30*/  BSYNC B1 ;  /* 0x0000000000017941 */ /* 0x000fea0003800000 */
.L_x_118:
        /* <DEDUP_REMOVED lines=11> */
.L_x_121:
[----:B------:R-:W-:Y:S05]  /*4cf0*/  BSYNC B1 ;  /* 0x0000000000017941 */ /* 0x000fea0003800000 */
.L_x_120:
        /* <DEDUP_REMOVED lines=11> */
.L_x_123:
[----:B------:R-:W-:Y:S05]  /*4db0*/  BSYNC B1 ;  /* 0x0000000000017941 */ /* 0x000fea0003800000 */
.L_x_122:
        /* <DEDUP_REMOVED lines=11> */
.L_x_125:
[----:B------:R-:W-:Y:S05]  /*4e70*/  BSYNC B1 ;  /* 0x0000000000017941 */ /* 0x000fea0003800000 */
.L_x_124:
        /* <DEDUP_REMOVED lines=11> */
.L_x_127:
[----:B------:R-:W-:Y:S05]  /*4f30*/  BSYNC B1 ;  /* 0x0000000000017941 */ /* 0x000fea0003800000 */
.L_x_126:
        /* <DEDUP_REMOVED lines=11> */
.L_x_129:
[----:B------:R-:W-:Y:S05]  /*4ff0*/  BSYNC B1 ;  /* 0x0000000000017941 */ /* 0x000fea0003800000 */
.L_x_128:
        /* <DEDUP_REMOVED lines=11> */
.L_x_131:
[----:B------:R-:W-:Y:S05]  /*50b0*/  BSYNC B1 ;  /* 0x0000000000017941 */ /* 0x000fea0003800000 */
.L_x_130:
        /* <DEDUP_REMOVED lines=11> */
.L_x_133:
[----:B------:R-:W-:Y:S05]  /*5170*/  BSYNC B1 ;  /* 0x0000000000017941 */ /* 0x000fea0003800000 */
.L_x_132:
        /* <DEDUP_REMOVED lines=11> */
.L_x_135:
[----:B------:R-:W-:Y:S05]  /*5230*/  BSYNC B1 ;  /* 0x0000000000017941 */ /* 0x000fea0003800000 */
.L_x_134:
        /* <DEDUP_REMOVED lines=11> */
.L_x_137:
[----:B------:R-:W-:Y:S05]  /*52f0*/  BSYNC B1 ;  /* 0x0000000000017941 */ /* 0x000fea0003800000 */
.L_x_136:
        /* <DEDUP_REMOVED lines=11> */
.L_x_139:
[----:B------:R-:W-:Y:S05]  /*53b0*/  BSYNC B1 ;  /* 0x0000000000017941 */ /* 0x000fea0003800000 */
.L_x_138:
        /* <DEDUP_REMOVED lines=11> */
.L_x_141:
[----:B------:R-:W-:Y:S05]  /*5470*/  BSYNC B1 ;  /* 0x0000000000017941 */ /* 0x000fea0003800000 */
.L_x_140:
        /* <DEDUP_REMOVED lines=11> */
.L_x_143:
[----:B------:R-:W-:Y:S05]  /*5530*/  BSYNC B1 ;  /* 0x0000000000017941 */ /* 0x000fea0003800000 */
.L_x_142:
        /* <DEDUP_REMOVED lines=11> */
.L_x_145:
[----:B------:R-:W-:Y:S05]  /*55f0*/  BSYNC B1 ;  /* 0x0000000000017941 */ /* 0x000fea0003800000 */
.L_x_144:
        /* <DEDUP_REMOVED lines=11> */
.L_x_147:
[----:B------:R-:W-:Y:S05]  /*56b0*/  BSYNC B1 ;  /* 0x0000000000017941 */ /* 0x000fea0003800000 */
.L_x_146:
        /* <DEDUP_REMOVED lines=11> */
.L_x_149:
[----:B------:R-:W-:Y:S05]  /*5770*/  BSYNC B1 ;  /* 0x0000000000017941 */ /* 0x000fea0003800000 */
.L_x_148:
        /* <DEDUP_REMOVED lines=11> */
.L_x_151:
[----:B------:R-:W-:Y:S05]  /*5830*/  BSYNC B1 ;  /* 0x0000000000017941 */ /* 0x000fea0003800000 */
.L_x_150:
        /* <DEDUP_REMOVED lines=11> */
.L_x_153:
[----:B------:R-:W-:Y:S05]  /*58f0*/  BSYNC B1 ;  /* 0x0000000000017941 */ /* 0x000fea0003800000 */
.L_x_152:
        /* <DEDUP_REMOVED lines=11> */
.L_x_155:
[----:B------:R-:W-:Y:S05]  /*59b0*/  BSYNC B1 ;  /* 0x0000000000017941 */ /* 0x000fea0003800000 */
.L_x_154:
        /* <DEDUP_REMOVED lines=11> */
.L_x_157:
[----:B------:R-:W-:Y:S05]  /*5a70*/  BSYNC B1 ;  /* 0x0000000000017941 */ /* 0x000fea0003800000 */
.L_x_156:
[----:B---3-5:R-:W-:Y:S01]  /*5a80*/  LOP3.LUT R91, R154, 0xffffe000, RZ, 0xc0, !PT ;  /* 0xffffe0009a5b7812 */ /* 0x028fe200078ec0ff */
[----:B------:R-:W-:Y:S01]  /*5a90*/  @P2 IMAD.MOV.U32 R8, RZ, RZ, R170 ;  /* 0x000000ffff082224 */ /* 0x000fe200078e00aa */
[----:B------:R-:W-:Y:S01]  /*5aa0*/  IADD3 R157, P1, R157, 0x80, RZ ;  /* 0x000000809d9d7810 */ /* 0x000fe20007f3e0ff */
[----:B------:R-:W-:Y:S02]  /*5ab0*/  BSSY B1, `(.L_x_158) ;  /* 0x000000b000017945 */ /* 0x000fe40003800000 */
[----:B------:R-:W-:Y:S02]  /*5ac0*/  FMUL R91, R91, R156 ;  /* 0x0000009c5b5b7220 */ /* 0x000fe40000400000 */
[----:B------:R-:W-:Y:S01]  /*5ad0*/  IMAD.X R9, RZ, RZ, R9, P1 ;  /* 0x000000ffff097224 */ /* 0x000fe200008e0609 */
[----:B------:R-:W-:Y:S01]  /*5ae0*/  ISETP.GT.AND P1, PT, R0, 0x79, P0 ;  /* 0x000000790000780c */ /* 0x000fe20000724270 */
[----:B------:R-:W-:Y:S02]  /*5af0*/  FFMA R91, R150, R155, R91 ;  /* 0x0000009b965b7223 */ /* 0x000fe4000000005b */
[----:B------:R-:W-:-:S02]  /*5b00*/  IMAD R90, R9, R14, RZ ;  /* 0x0000000e095a7224 */ /* 0x000fc400078e02ff */
[----:B------:R-:W-:Y:S01]  /*5b10*/  @P2 IMAD.MOV.U32 R9, RZ, RZ, R171 ;  /* 0x000000ffff092224 */ /* 0x000fe200078e00ab */
[----:B------:R-:W-:-:S05]  /*5b20*/  F2FP.TF32.F32.PACK_B R91, R91 ;  /* 0x0000005bff5b723e */ /* 0x000fca00024050ff */
[----:B------:R3:W-:Y:S02]  /*5b30*/  @P2 STG.E desc[UR36][R8.64+0x1e0], R91 ;  /* 0x0001e05b08002986 */ /* 0x0007e4000c101924 */
[----:B------:R-:W-:Y:S05]  /*5b40*/  @!P1 BRA `(.L_x_159) ;  /* 0x0000000000049947 */ /* 0x000fea0003800000 */
[----:B------:R0:W5:Y:S02]  /*5b50*/  LDG.E.LTC128B R154, desc[UR36][R88.64+0x1e4] ;  /* 0x0001e424589a7981 */ /* 0x000164000c1e1920 */
.L_x_159:
[----:B------:R-:W-:Y:S05]  /*5b60*/  BSYNC B1 ;  /* 0x0000000000017941 */ /* 0x000fea0003800000 */
.L_x_158:
[----:B0----5:R-:W-:Y:S01]  /*5b70*/  LOP3.LUT R89, R154, 0xffffe000, RZ, 0xc0, !PT ;  /* 0xffffe0009a597812 */ /* 0x021fe200078ec0ff */
[----:B------:R-:W-:Y:S01]  /*5b80*/  IMAD R97, R157, R15, R90 ;  /* 0x0000000f9d617224 */ /* 0x000fe200078e025a */
[----:B------:R-:W-:Y:S01]  /*5b90*/  ISETP.GT.AND P0, PT, R3, 0x80, PT ;  /* 0x000000800300780c */ /* 0x000fe20003f04270 */
[----:B---3--:R-:W-:-:S04]  /*5ba0*/  IMAD.WIDE.U32 R8, R157, R14, R158 ;  /* 0x0000000e9d087225 */ /* 0x008fc800078e009e */
[----:B------:R-:W-:Y:S01]  /*5bb0*/  FMUL R88, R89, R156 ;  /* 0x0000009c59587220 */ /* 0x000fe20000400000 */
[----:B------:R-:W-:Y:S01]  /*5bc0*/  ISETP.GT.AND P3, PT, R0, RZ, P0 ;  /* 0x000000ff0000720c */ /* 0x000fe20000764270 */
[----:B------:R-:W-:Y:S02]  /*5bd0*/  IMAD.IADD R9, R9, 0x1, R97 ;  /* 0x0000000109097824 */ /* 0x000fe400078e0261 */
[----:B------:R-:W-:Y:S01]  /*5be0*/  FFMA R151, R151, R155, R88 ;  /* 0x0000009b97977223 */ /* 0x000fe20000000058 */
[----:B------:R-:W-:-:S04]  /*5bf0*/  LEA R88, P2, R8, R10, 0x2 ;  /* 0x0000000a08587211 */ /* 0x000fc800078410ff */
[----:B------:R-:W-:Y:S02]  /*5c00*/  F2FP.TF32.F32.PACK_B R151, R151 ;  /* 0x00000097ff97723e */ /* 0x000fe400024050ff */
[----:B------:R-:W-:-:S03]  /*5c10*/  LEA.HI.X R89, R8, R11, R9, 0x2, P2 ;  /* 0x0000000b08597211 */ /* 0x000fc600010f1409 */
[----:B------:R0:W-:Y:S04]  /*5c20*/  @P1 STG.E desc[UR36][R170.64+0x1e4], R151 ;  /* 0x0001e497aa001986 */ /* 0x0001e8000c101924 */
[----:B------:R-:W3:Y:S01]  /*5c30*/  @P3 LDG.E.LTC128B R154, desc[UR36][R88.64] ;  /* 0x00000024589a3981 */ /* 0x000ee2000c1e1920 */
[----:B------:R-:W-:Y:S01]  /*5c40*/  IMAD.WIDE.U32 R8, R157, R14, R6 ;  /* 0x0000000e9d087225 */ /* 0x000fe200078e0006 */
[----:B------:R-:W-:Y:S01]  /*5c50*/  SHF.L.U64.HI R95, R4, 0x9, R5 ;  /* 0x00000009045f7819 */ /* 0x000fe20000010205 */
[----:B------:R-:W-:Y:S01]  /*5c60*/  BSSY B1, `(.L_x_160) ;  /* 0x0000011000017945 */ /* 0x000fe20003800000 */
[----:B------:R-:W-:Y:S01]  /*5c70*/  ISETP.GT.AND P2, PT, R0, 0x1, P0 ;  /* 0x000000010000780c */ /* 0x000fe20000744270 */
[----:B------:R-:W-:Y:S02]  /*5c80*/  IMAD.IADD R9, R97, 0x1, R9 ;  /* 0x0000000161097824 */ /* 0x000fe400078e0209 */
[----:B------:R-:W-:-:S02]  /*5c90*/  IMAD.SHL.U32 R93, R4, 0x200, RZ ;  /* 0x00000200045d7824 */ /* 0x000fc400078e00ff */
[----:B------:R-:W-:-:S03]  /*5ca0*/  IMAD.WIDE.U32 R90, R23, R12, R8 ;  /* 0x0000000c175a7225 */ /* 0x000fc600078e0008 */
[----:B------:R-:W-:Y:S01]  /*5cb0*/  IADD3 R8, P1, R93, R160, RZ ;  /* 0x000000a05d087210 */ /* 0x000fe20007f3e0ff */
[----:B------:R-:W-:Y:S01]  /*5cc0*/  IMAD.IADD R5, R13, 0x1, R91 ;  /* 0x000000010d057824 */ /* 0x000fe200078e025b */
[----:B------:R-:W-:-:S03]  /*5cd0*/  LEA R4, P4, R90, R10, 0x2 ;  /* 0x0000000a5a047211 */ /* 0x000fc600078810ff */
[----:B------:R-:W-:Y:S01]  /*5ce0*/  IMAD.X R9, R95, 0x1, R161, P1 ;  /* 0x000000015f097824 */ /* 0x000fe200008e06a1 */
[----:B------:R-:W-:Y:S02]  /*5cf0*/  LEA.HI.X R5, R90, R11, R5, 0x2, P4 ;  /* 0x0000000b5a057211 */ /* 0x000fe400020f1405 */
[----:B---3--:R-:W-:-:S05]  /*5d00*/  LOP3.LUT R15, R154, 0xffffe000, RZ, 0xc0, !PT ;  /* 0xffffe0009a0f7812 */ /* 0x008fca00078ec0ff */
[----:B------:R-:W-:-:S04]  /*5d10*/  FMUL R15, R15, R156 ;  /* 0x0000009c0f0f7220 */ /* 0x000fc80000400000 */
[----:B------:R-:W-:-:S05]  /*5d20*/  FFMA R15, R24, R155, R15 ;  /* 0x0000009b180f7223 */ /* 0x000fca000000000f */
[----:B------:R-:W-:-:S05]  /*5d30*/  F2FP.TF32.F32.PACK_B R15, R15 ;  /* 0x0000000fff0f723e */ /* 0x000fca00024050ff */
[----:B------:R0:W-:Y:S01]  /*5d40*/  @P3 STG.E desc[UR36][R8.64], R15 ;  /* 0x0000000f08003986 */ /* 0x0001e2000c101924 */
[----:B------:R-:W-:Y:S05]  /*5d50*/  @!P2 BRA `(.L_x_161) ;  /* 0x000000000004a947 */ /* 0x000fea0003800000 */
[----:B------:R3:W5:Y:S02]  /*5d60*/  LDG.E.LTC128B R154, desc[UR36][R4.64+0x4] ;  /* 0x00000424049a7981 */ /* 0x000764000c1e1920 */
.L_x_161:
[----:B------:R-:W-:Y:S05]  /*5d70*/  BSYNC B1 ;  /* 0x0000000000017941 */ /* 0x000fea0003800000 */
.L_x_160:
[----:B-----5:R-:W-:Y:S01]  /*5d80*/  LOP3.LUT R21, R154, 0xffffe000, RZ, 0xc0, !PT ;  /* 0xffffe0009a157812 */ /* 0x020fe200078ec0ff */
[----:B0-----:R-:W-:Y:S01]  /*5d90*/  IMAD.WIDE.U32 R14, R157, R14, R162 ;  /* 0x0000000e9d0e7225 */ /* 0x001fe200078e00a2 */
[----:B------:R-:W-:Y:S01]  /*5da0*/  ISETP.GT.AND P1, PT, R3, 0x88, PT ;  /* 0x000000880300780c */ /* 0x000fe20003f24270 */
[----:B------:R-:W-:Y:S02]  /*5db0*/  BSSY B1, `(.L_x_162) ;  /* 0x000000f000017945 */ /* 0x000fe40003800000 */
[----:B------:R-:W-:Y:S01]  /*5dc0*/  FMUL R24, R21, R156 ;  /* 0x0000009c15187220 */ /* 0x000fe20000400000 */
[----:B------:R-:W-:Y:S01]  /*5dd0*/  ISETP.GT.AND P3, PT, R0, RZ, P1 ;  /* 0x000000ff0000720c */ /* 0x000fe20000f64270 */
[----:B------:R-:W-:Y:S01]  /*5de0*/  IMAD.IADD R97, R97, 0x1, R15 ;  /* 0x0000000161617824 */ /* 0x000fe200078e020f */
[-C--:B------:R-:W-:Y:S01]  /*5df0*/  IADD3 R20, P5, R20, R14.reuse, RZ ;  /* 0x0000000e14147210 */ /* 0x080fe20007fbe0ff */
[----:B------:R-:W-:Y:S01]  /*5e00*/  FFMA R25, R25, R155, R24 ;  /* 0x0000009b19197223 */ /* 0x000fe20000000018 */
[----:B------:R-:W-:-:S03]  /*5e10*/  IADD3 R14, P4, R6, R14, RZ ;  /* 0x0000000e060e7210 */ /* 0x000fc60007f9e0ff */
[----:B------:R-:W-:Y:S01]  /*5e20*/  IMAD.X R158, R97, 0x1, R159, P5 ;  /* 0x00000001619e7824 */ /* 0x000fe200028e069f */
[----:B------:R-:W-:Y:S01]  /*5e30*/  F2FP.TF32.F32.PACK_B R25, R25 ;  /* 0x00000019ff19723e */ /* 0x000fe200024050ff */
[----:B------:R-:W-:Y:S01]  /*5e40*/  IMAD.X R15, R7, 0x1, R97, P4 ;  /* 0x00000001070f7824 */ /* 0x000fe200020e0661 */
[----:B------:R-:W-:-:S03]  /*5e50*/  LEA R6, P5, R20, R10, 0x2 ;  /* 0x0000000a14067211 */ /* 0x000fc600078a10ff */
[----:B------:R0:W-:Y:S01]  /*5e60*/  @P2 STG.E desc[UR36][R8.64+0x4], R25 ;  /* 0x0000041908002986 */ /* 0x0001e2000c101924 */
[----:B------:R-:W-:Y:S01]  /*5e70*/  LEA.HI.X R7, R20, R11, R158, 0x2, P5 ;  /* 0x0000000b14077211 */ /* 0x000fe200028f149e */
[----:B------:R-:W-:Y:S08]  /*5e80*/  @!P3 BRA `(.L_x_163) ;  /* 0x000000000004b947 */ /* 0x000ff00003800000 */
[----:B------:R0:W5:Y:S02]  /*5e90*/  LDG.E.LTC128B R154, desc[UR36][R6.64] ;  /* 0x00000024069a7981 */ /* 0x000164000c1e1920 */
.L_x_163:
[----:B------:R-:W-:Y:S05]  /*5ea0*/  BSYNC B1 ;  /* 0x0000000000017941 */ /* 0x000fea0003800000 */
.L_x_162:
[----:B-----5:R-:W-:Y:S01]  /*5eb0*/  LOP3.LUT R3, R154, 0xffffe000, RZ, 0xc0, !PT ;  /* 0xffffe0009a037812 */ /* 0x020fe200078ec0ff */
[----:B------:R-:W-:Y:S01]  /*5ec0*/  IMAD.WIDE.U32 R14, R23, R12, R14 ;  /* 0x0000000c170e7225 */ /* 0x000fe200078e000e */
[----:B0-----:R-:W-:Y:S01]  /*5ed0*/  IADD3 R6, P4, R8, R167, RZ ;  /* 0x000000a708067210 */ /* 0x001fe20007f9e0ff */
[----:B------:R-:W-:Y:S01]  /*5ee0*/  BSSY B1, `(.L_x_164) ;  /* 0x000000c000017945 */ /* 0x000fe20003800000 */
[----:B------:R-:W-:Y:S01]  /*5ef0*/  ISETP.GT.AND P2, PT, R0, 0x1, P1 ;  /* 0x000000010000780c */ /* 0x000fe20000f44270 */
[----:B------:R-:W-:Y:S01]  /*5f00*/  FMUL R3, R3, R156 ;  /* 0x0000009c03037220 */ /* 0x000fe20000400000 */
[----:B------:R-:W-:Y:S01]  /*5f10*/  IMAD.IADD R13, R13, 0x1, R15 ;  /* 0x000000010d0d7824 */ /* 0x000fe200078e020f */
[----:B------:R-:W-:Y:S01]  /*5f20*/  LEA R10, P5, R14, R10, 0x2 ;  /* 0x0000000a0e0a7211 */ /* 0x000fe200078a10ff */
[----:B------:R-:W-:Y:S02]  /*5f30*/  IMAD.X R7, R9, 0x1, R169, P4 ;  /* 0x0000000109077824 */ /* 0x000fe400020e06a9 */
[----:B------:R-:W-:Y:S01]  /*5f40*/  FFMA R3, R26, R155, R3 ;  /* 0x0000009b1a037223 */ /* 0x000fe20000000003 */
[----:B------:R-:W-:-:S04]  /*5f50*/  LEA.HI.X R11, R14, R11, R13, 0x2, P5 ;  /* 0x0000000b0e0b7211 */ /* 0x000fc800028f140d */
[----:B------:R-:W-:-:S05]  /*5f60*/  F2FP.TF32.F32.PACK_B R3, R3 ;  /* 0x00000003ff03723e */ /* 0x000fca00024050ff */
[----:B------:R0:W-:Y:S01]  /*5f70*/  @P3 STG.E desc[UR36][R6.64], R3 ;  /* 0x0000000306003986 */ /* 0x0001e2000c101924 */
[----:B------:R-:W-:Y:S05]  /*5f80*/  @!P2 BRA `(.L_x_165) ;  /* 0x000000000004a947 */ /* 0x000fea0003800000 */
[----:B------:R0:W5:Y:S02]  /*5f90*/  LDG.E.LTC128B R154, desc[UR36][R10.64+0x4] ;  /* 0x000004240a9a7981 */ /* 0x000164000c1e1920 */
.L_x_165:
[----:B------:R-:W-:Y:S05]  /*5fa0*/  BSYNC B1 ;  /* 0x0000000000017941 */ /* 0x000fea0003800000 */
.L_x_164:
[----:B0----5:R-:W-:Y:S01]  /*5fb0*/  LOP3.LUT R3, R154, 0xffffe000, RZ, 0xc0, !PT ;  /* 0xffffe0009a037812 */ /* 0x021fe200078ec0ff */
[----:B------:R-:W-:Y:S01]  /*5fc0*/  BSSY B1, `(.L_x_166) ;  /* 0x0000008000017945 */ /* 0x000fe20003800000 */
[----:B------:R-:W-:-:S03]  /*5fd0*/  ISETP.GT.AND P3, PT, R0, 0x8, P0 ;  /* 0x000000080000780c */ /* 0x000fc60000764270 */
[----:B------:R-:W-:-:S04]  /*5fe0*/  FMUL R12, R3, R156 ;  /* 0x0000009c030c7220 */ /* 0x000fc80000400000 */
[----:B------:R-:W-:-:S05]  /*5ff0*/  FFMA R27, R27, R155, R12 ;  /* 0x0000009b1b1b7223 */ /* 0x000fca000000000c */
[----:B------:R-:W-:-:S05]  /*6000*/  F2FP.TF32.F32.PACK_B R27, R27 ;  /* 0x0000001bff1b723e */ /* 0x000fca00024050ff */
[----:B------:R0:W-:Y:S01]  /*6010*/  @P2 STG.E desc[UR36][R6.64+0x4], R27 ;  /* 0x0000041b06002986 */ /* 0x0001e2000c101924 */
[----:B------:R-:W-:Y:S05]  /*6020*/  @!P3 BRA `(.L_x_167) ;  /* 0x000000000004b947 */ /* 0x000fea0003800000 */
[----:B------:R0:W5:Y:S02]  /*6030*/  LDG.E.LTC128B R154, desc[UR36][R4.64+0x20] ;  /* 0x00002024049a7981 */ /* 0x000164000c1e1920 */
.L_x_167:
[----:B------:R-:W-:Y:S05]  /*6040*/  BSYNC B1 ;  /* 0x0000000000017941 */ /* 0x000fea0003800000 */
.L_x_166:
[----:B-----5:R-:W-:Y:S01]  /*6050*/  LOP3.LUT R3, R154, 0xffffe000, RZ, 0xc0, !PT ;  /* 0xffffe0009a037812 */ /* 0x020fe200078ec0ff */
[----:B0-----:R-:W-:Y:S01]  /*6060*/  IMAD.MOV.U32 R6, RZ, RZ, R8 ;  /* 0x000000ffff067224 */ /* 0x001fe200078e0008 */
[----:B------:R-:W-:Y:S01]  /*6070*/  ISETP.GT.AND P2, PT, R0, 0x9, P0 ;  /* 0x000000090000780c */ /* 0x000fe20000744270 */
[----:B------:R-:W-:Y:S01]  /*6080*/  IMAD.MOV.U32 R7, RZ, RZ, R9 ;  /* 0x000000ffff077224 */ /* 0x000fe200078e0009 */
[----:B------:R-:W-:Y:S01]  /*6090*/  BSSY B1, `(.L_x_168) ;  /* 0x0000007000017945 */ /* 0x000fe20003800000 */
[----:B------:R-:W-:-:S04]  /*60a0*/  FMUL R3, R3, R156 ;  /* 0x0000009c03037220 */ /* 0x000fc80000400000 */
[----:B------:R-:W-:-:S05]  /*60b0*/  FFMA R3, R28, R155, R3 ;  /* 0x0000009b1c037223 */ /* 0x000fca0000000003 */
[----:B------:R-:W-:-:S05]  /*60c0*/  F2FP.TF32.F32.PACK_B R3, R3 ;  /* 0x00000003ff03723e */ /* 0x000fca00024050ff */
[----:B------:R0:W-:Y:S01]  /*60d0*/  @P3 STG.E desc[UR36][R6.64+0x20], R3 ;  /* 0x0000200306003986 */ /* 0x0001e2000c101924 */
[----:B------:R-:W-:Y:S05]  /*60e0*/  @!P2 BRA `(.L_x_169) ;  /* 0x000000000004a947 */ /* 0x000fea0003800000 */
[----:B------:R0:W5:Y:S02]  /*60f0*/  LDG.E.LTC128B R154, desc[UR36][R4.64+0x24] ;  /* 0x00002424049a7981 */ /* 0x000164000c1e1920 */
.L_x_169:
[----:B------:R-:W-:Y:S05]  /*6100*/  BSYNC B1 ;  /* 0x0000000000017941 */ /* 0x000fea0003800000 */
.L_x_168:
        /* <DEDUP_REMOVED lines=9> */
.L_x_171:
[----:B------:R-:W-:Y:S05]  /*61a0*/  BSYNC B1 ;  /* 0x0000000000017941 */ /* 0x000fea0003800000 */
.L_x_170:
[----:B-----5:R-:W-:Y:S01]  /*61b0*/  LOP3.LUT R3, R154, 0xffffe000, RZ, 0xc0, !PT ;  /* 0xffffe0009a037812 */ /* 0x020fe200078ec0ff */
[----:B------:R-:W-:Y:S01]  /*61c0*/  BSSY B1, `(.L_x_172) ;  /* 0x000000a000017945 */ /* 0x000fe20003800000 */
[----:B------:R-:W-:Y:S02]  /*61d0*/  IADD3 R8, P3, R167, R8, RZ ;  /* 0x00000008a7087210 */ /* 0x000fe40007f7e0ff */
[----:B------:R-:W-:Y:S01]  /*61e0*/  ISETP.GT.AND P2, PT, R0, 0x9, P1 ;  /* 0x000000090000780c */ /* 0x000fe20000f44270 */
[----:B------:R-:W-:Y:S02]  /*61f0*/  FMUL R3, R3, R156 ;  /* 0x0000009c03037220 */ /* 0x000fe40000400000 */
[----:B------:R-:W-:Y:S02]  /*6200*/  IMAD.X R9, R169, 0x1, R9, P3 ;  /* 0x00000001a9097824 */ /* 0x000fe400018e0609 */
[----:B------:R-:W-:-:S05]  /*6210*/  FFMA R3, R30, R155, R3 ;  /* 0x0000009b1e037223 */ /* 0x000fca0000000003 */
[----:B------:R-:W-:-:S05]  /*6220*/  F2FP.TF32.F32.PACK_B R3, R3 ;  /* 0x00000003ff03723e */ /* 0x000fca00024050ff */
[----:B------:R0:W-:Y:S01]  /*6230*/  @P4 STG.E desc[UR36][R8.64+0x20], R3 ;  /* 0x0000200308004986 */ /* 0x0001e2000c101924 */
[----:B------:R-:W-:Y:S05]  /*6240*/  @!P2 BRA `(.L_x_173) ;  /* 0x000000000004a947 */ /* 0x000fea0003800000 */
[----:B------:R0:W5:Y:S02]  /*6250*/  LDG.E.LTC128B R154, desc[UR36][R10.64+0x24] ;  /* 0x000024240a9a7981 */ /* 0x000164000c1e1920 */
.L_x_173:
[----:B------:R-:W-:Y:S05]  /*6260*/  BSYNC B1 ;  /* 0x0000000000017941 */ /* 0x000fea0003800000 */
.L_x_172:
[----:B0----5:R-:W-:Y:S01]  /*6270*/  LOP3.LUT R3, R154, 0xffffe000, RZ, 0xc0, !PT ;  /* 0xffffe0009a037812 */ /* 0x021fe200078ec0ff */
[----:B------:R-:W-:Y:S01]  /*6280*/  BSSY B1, `(.L_x_174) ;  /* 0x000000a000017945 */ /* 0x000fe20003800000 */
[----:B------:R-:W-:Y:S02]  /*6290*/  IADD3 R8, P4, P5, R167, R160, R93 ;  /* 0x000000a0a7087210 */ /* 0x000fe40007d9e05d */
[----:B------:R-:W-:Y:S01]  /*62a0*/  ISETP.GT.AND P3, PT, R0, 0x10, P0 ;  /* 0x000000100000780c */ /* 0x000fe20000764270 */
[----:B------:R-:W-:Y:S01]  /*62b0*/  FMUL R12, R3, R156 ;  /* 0x0000009c030c7220 */ /* 0x000fe20000400000 */
[----:B------:R-:W-:-:S03]  /*62c0*/  IADD3.X R9, R169, R161, R95, P4, P5 ;  /* 0x000000a1a9097210 */ /* 0x000fc600027ea45f */
[----:B------:R-:W-:-:S05]  /*62d0*/  FFMA R31, R31, R155, R12 ;  /* 0x0000009b1f1f7223 */ /* 0x000fca000000000c */
[----:B------:R-:W-:-:S05]  /*62e0*/  F2FP.TF32.F32.PACK_B R31, R31 ;  /* 0x0000001fff1f723e */ /* 0x000fca00024050ff */
[----:B------:R0:W-:Y:S01]  /*62f0*/  @P2 STG.E desc[UR36][R8.64+0x24], R31 ;  /* 0x0000241f08002986 */ /* 0x0001e2000c101924 */
[----:B------:R-:W-:Y:S05]  /*6300*/  @!P3 BRA `(.L_x_175) ;  /* 0x000000000004b947 */ /* 0x000fea0003800000 */
[----:B------:R0:W5:Y:S02]  /*6310*/  LDG.E.LTC128B R154, desc[UR36][R4.64+0x40] ;  /* 0x00004024049a7981 */ /* 0x000164000c1e1920 */
.L_x_175:
[----:B------:R-:W-:Y:S05]  /*6320*/  BSYNC B1 ;  /* 0x0000000000017941 */ /* 0x000fea0003800000 */
.L_x_174:
[----:B-----5:R-:W-:Y:S01]  /*6330*/  LOP3.LUT R3, R154, 0xffffe000, RZ, 0xc0, !PT ;  /* 0xffffe0009a037812 */ /* 0x020fe200078ec0ff */
        /* <DEDUP_REMOVED lines=8> */
.L_x_177:
[----:B------:R-:W-:Y:S05]  /*63c0*/  BSYNC B1 ;  /* 0x0000000000017941 */ /* 0x000fea0003800000 */
.L_x_176:
        /* <DEDUP_REMOVED lines=9> */
.L_x_179:
[----:B------:R-:W-:Y:S05]  /*6460*/  BSYNC B1 ;  /* 0x0000000000017941 */ /* 0x000fea0003800000 */
.L_x_178:
        /* <DEDUP_REMOVED lines=9> */
.L_x_181:
[----:B------:R-:W-:Y:S05]  /*6500*/  BSYNC B1 ;  /* 0x0000000000017941 */ /* 0x000fea0003800000 */
.L_x_180:
        /* <DEDUP_REMOVED lines=9> */
.L_x_183:
[----:B------:R-:W-:Y:S05]  /*65a0*/  BSYNC B1 ;  /* 0x0000000000017941 */ /* 0x000fea0003800000 */
.L_x_182:
        /* <DEDUP_REMOVED lines=9> */
.L_x_185:
[----:B------:R-:W-:Y:S05]  /*6640*/  BSYNC B1 ;  /* 0x0000000000017941 */ /* 0x000fea0003800000 */
.L_x_184:
        /* <DEDUP_REMOVED lines=9> */
.L_x_187:
[----:B------:R-:W-:Y:S05]  /*66e0*/  BSYNC B1 ;  /* 0x0000000000017941 */ /* 0x000fea0003800000 */
.L_x_186:
        /* <DEDUP_REMOVED lines=9> */
.L_x_189:
[----:B------:R-:W-:Y:S05]  /*6780*/  BSYNC B1 ;  /* 0x0000000000017941 */ /* 0x000fea0003800000 */
.L_x_188:
        /* <DEDUP_REMOVED lines=9> */
.L_x_191:
[----:B------:R-:W-:Y:S05]  /*6820*/  BSYNC B1 ;  /* 0x0000000000017941 */ /* 0x000fea0003800000 */
.L_x_190:
        /* <DEDUP_REMOVED lines=9> */
.L_x_193:
[----:B------:R-:W-:Y:S05]  /*68c0*/  BSYNC B1 ;  /* 0x0000000000017941 */ /* 0x000fea0003800000 */
.L_x_192:
        /* <DEDUP_REMOVED lines=9> */
.L_x_195:
[----:B------:R-:W-:Y:S05]  /*6960*/  BSYNC B1 ;  /* 0x0000000000017941 */ /* 0x000fea0003800000 */
.L_x_194:
        /* <DEDUP_REMOVED lines=9> */
.L_x_197:
[----:B------:R-:W-:Y:S05]  /*6a00*/  BSYNC B1 ;  /* 0x0000000000017941 */ /* 0x000fea0003800000 */
.L_x_196:
        /* <DEDUP_REMOVED lines=9> */
.L_x_199:
[----:B------:R-:W-:Y:S05]  /*6aa0*/  BSYNC B1 ;  /* 0x0000000000017941 */ /* 0x000fea0003800000 */
.L_x_198:
        /* <DEDUP_REMOVED lines=9> */
.L_x_201:
[----:B------:R-:W-:Y:S05]  /*6b40*/  BSYNC B1 ;  /* 0x0000000000017941 */ /* 0x000fea0003800000 */
.L_x_200:
        /* <DEDUP_REMOVED lines=9> */
.L_x_203:
[----:B------:R-:W-:Y:S05]  /*6be0*/  BSYNC B1 ;  /* 0x0000000000017941 */ /* 0x000fea0003800000 */
.L_x_202:
        /* <DEDUP_REMOVED lines=9> */
.L_x_205:
[----:B------:R-:W-:Y:S05]  /*6c80*/  BSYNC B1 ;  /* 0x0000000000017941 */ /* 0x000fea0003800000 */
.L_x_204:
        /* <DEDUP_REMOVED lines=9> */
.L_x_207:
[----:B------:R-:W-:Y:S05]  /*6d20*/  BSYNC B1 ;  /* 0x0000000000017941 */ /* 0x000fea0003800000 */
.L_x_206:
        /* <DEDUP_REMOVED lines=9> */
.L_x_209:
[----:B------:R-:W-:Y:S05]  /*6dc0*/  BSYNC B1 ;  /* 0x0000000000017941 */ /* 0x000fea0003800000 */
.L_x_208:
        /* <DEDUP_REMOVED lines=9> */
.L_x_211:
[----:B------:R-:W-:Y:S05]  /*6e60*/  BSYNC B1 ;  /* 0x0000000000017941 */ /* 0x000fea0003800000 */
.L_x_210:
        /* <DEDUP_REMOVED lines=9> */
.L_x_213:
[----:B------:R-:W-:Y:S05]  /*6f00*/  BSYNC B1 ;  /* 0x0000000000017941 */ /* 0x000fea0003800000 */
.L_x_212:
        /* <DEDUP_REMOVED lines=9> */
.L_x_215:
[----:B------:R-:W-:Y:S05]  /*6fa0*/  BSYNC B1 ;  /* 0x0000000000017941 */ /* 0x000fea0003800000 */
.L_x_214:
        /* <DEDUP_REMOVED lines=9> */
.L_x_217:
[----:B------:R-:W-:Y:S05]  /*7040*/  BSYNC B1 ;  /* 0x0000000000017941 */ /* 0x000fea0003800000 */
.L_x_216:
        /* <DEDUP_REMOVED lines=9> */
.L_x_219:
[----:B------:R-:W-:Y:S05]  /*70e0*/  BSYNC B1 ;  /* 0x0000000000017941 */ /* 0x000fea0003800000 */
.L_x_218:
        /* <DEDUP_REMOVED lines=9> */
.L_x_221:
[----:B------:R-:W-:Y:S05]  /*7180*/  BSYNC B1 ;  /* 0x0000000000017941 */ /* 0x000fea0003800000 */
.L_x_220:
        /* <DEDUP_REMOVED lines=9> */
.L_x_223:
[----:B------:R-:W-:Y:S05]  /*7220*/  BSYNC B1 ;  /* 0x0000000000017941 */ /* 0x000fea0003800000 */
.L_x_222:
        /* <DEDUP_REMOVED lines=9> */
.L_x_225:
[----:B------:R-:W-:Y:S05]  /*72c0*/  BSYNC B1 ;  /* 0x0000000000017941 */ /* 0x000fea0003800000 */
.L_x_224:
        /* <DEDUP_REMOVED lines=9> */
.L_x_227:
[----:B------:R-:W-:Y:S05]  /*7360*/  BSYNC B1 ;  /* 0x0000000000017941 */ /* 0x000fea0003800000 */
.L_x_226:
        /* <DEDUP_REMOVED lines=9> */
.L_x_229:
[----:B------:R-:W-:Y:S05]  /*7400*/  BSYNC B1 ;  /* 0x0000000000017941 */ /* 0x000fea0003800000 */
.L_x_228:
        /* <DEDUP_REMOVED lines=9> */
.L_x_231:
[----:B------:R-:W-:Y:S05]  /*74a0*/  BSYNC B1 ;  /* 0x0000000000017941 */ /* 0x000fea0003800000 */
.L_x_230:
        /* <DEDUP_REMOVED lines=9> */
.L_x_233:
[----:B------:R-:W-:Y:S05]  /*7540*/  BSYNC B1 ;  /* 0x0000000000017941 */ /* 0x000fea0003800000 */
.L_x_232:
        /* <DEDUP_REMOVED lines=9> */
.L_x_235:
[----:B------:R-:W-:Y:S05]  /*75e0*/  BSYNC B1 ;  /* 0x0000000000017941 */ /* 0x000fea0003800000 */
.L_x_234:
        /* <DEDUP_REMOVED lines=9> */
.L_x_237:
[----:B------:R-:W-:Y:S05]  /*7680*/  BSYNC B1 ;  /* 0x0000000000017941 */ /* 0x000fea0003800000 */
.L_x_236:
        /* <DEDUP_REMOVED lines=9> */
.L_x_239:
[----:B------:R-:W-:Y:S05]  /*7720*/  BSYNC B1 ;  /* 0x0000000000017941 */ /* 0x000fea0003800000 */
.L_x_238:
        /* <DEDUP_REMOVED lines=9> */
.L_x_241:
[----:B------:R-:W-:Y:S05]  /*77c0*/  BSYNC B1 ;  /* 0x0000000000017941 */ /* 0x000fea0003800000 */
.L_x_240:
        /* <DEDUP_REMOVED lines=9> */
.L_x_243:
[----:B------:R-:W-:Y:S05]  /*7860*/  BSYNC B1 ;  /* 0x0000000000017941 */ /* 0x000fea0003800000 */
.L_x_242:
        /* <DEDUP_REMOVED lines=9> */
.L_x_245:
[----:B------:R-:W-:Y:S05]  /*7900*/  BSYNC B1 ;  /* 0x0000000000017941 */ /* 0x000fea0003800000 */
.L_x_244:
        /* <DEDUP_REMOVED lines=9> */
.L_x_247:
[----:B------:R-:W-:Y:S05]  /*79a0*/  BSYNC B1 ;  /* 0x0000000000017941 */ /* 0x000fea0003800000 */
.L_x_246:
        /* <DEDUP_REMOVED lines=9> */
.L_x_249:
[----:B------:R-:W-:Y:S05]  /*7a40*/  BSYNC B1 ;  /* 0x0000000000017941 */ /* 0x000fea0003800000 */
.L_x_248:
        /* <DEDUP_REMOVED lines=9> */
.L_x_251:
[----:B------:R-:W-:Y:S05]  /*7ae0*/  BSYNC B1 ;  /* 0x0000000000017941 */ /* 0x000fea0003800000 */
.L_x_250:
        /* <DEDUP_REMOVED lines=9> */
.L_x_253:
[----:B------:R-:W-:Y:S05]  /*7b80*/  BSYNC B1 ;  /* 0x0000000000017941 */ /* 0x000fea0003800000 */
.L_x_252:
        /* <DEDUP_REMOVED lines=9> */
.L_x_255:
[----:B------:R-:W-:Y:S05]  /*7c20*/  BSYNC B1 ;  /* 0x0000000000017941 */ /* 0x000fea0003800000 */
.L_x_254:
        /* <DEDUP_REMOVED lines=9> */
.L_x_257:
[----:B------:R-:W-:Y:S05]  /*7cc0*/  BSYNC B1 ;  /* 0x0000000000017941 */ /* 0x000fea0003800000 */
.L_x_256:
        /* <DEDUP_REMOVED lines=9> */
.L_x_259:
[----:B------:R-:W-:Y:S05]  /*7d60*/  BSYNC B1 ;  /* 0x0000000000017941 */ /* 0x000fea0003800000 */
.L_x_258:
        /* <DEDUP_REMOVED lines=9> */
.L_x_261:
[----:B------:R-:W-:Y:S05]  /*7e00*/  BSYNC B1 ;  /* 0x0000000000017941 */ /* 0x000fea0003800000 */
.L_x_260:
        /* <DEDUP_REMOVED lines=9> */
.L_x_263:
[----:B------:R-:W-:Y:S05]  /*7ea0*/  BSYNC B1 ;  /* 0x0000000000017941 */ /* 0x000fea0003800000 */
.L_x_262:
        /* <DEDUP_REMOVED lines=9> */
.L_x_265:
[----:B------:R-:W-:Y:S05]  /*7f40*/  BSYNC B1 ;  /* 0x0000000000017941 */ /* 0x000fea0003800000 */
.L_x_264:
        /* <DEDUP_REMOVED lines=9> */
.L_x_267:
[----:B------:R-:W-:Y:S05]  /*7fe0*/  BSYNC B1 ;  /* 0x0000000000017941 */ /* 0x000fea0003800000 */
.L_x_266:
        /* <DEDUP_REMOVED lines=9> */
.L_x_269:
[----:B------:R-:W-:Y:S05]  /*8080*/  BSYNC B1 ;  /* 0x0000000000017941 */ /* 0x000fea0003800000 */
.L_x_268:
        /* <DEDUP_REMOVED lines=9> */
.L_x_271:
[----:B------:R-:W-:Y:S05]  /*8120*/  BSYNC B1 ;  /* 0x0000000000017941 */ /* 0x000fea0003800000 */
.L_x_270:
        /* <DEDUP_REMOVED lines=9> */
.L_x_273:
[----:B------:R-:W-:Y:S05]  /*81c0*/  BSYNC B1 ;  /* 0x0000000000017941 */ /* 0x000fea0003800000 */
.L_x_272:
        /* <DEDUP_REMOVED lines=9> */
.L_x_275:
[----:B------:R-:W-:Y:S05]  /*8260*/  BSYNC B1 ;  /* 0x0000000000017941 */ /* 0x000fea0003800000 */
.L_x_274:
        /* <DEDUP_REMOVED lines=9> */
.L_x_277:
[----:B------:R-:W-:Y:S05]  /*8300*/  BSYNC B1 ;  /* 0x0000000000017941 */ /* 0x000fea0003800000 */
.L_x_276:
        /* <DEDUP_REMOVED lines=9> */
.L_x_279:
[----:B------:R-:W-:Y:S05]  /*83a0*/  BSYNC B1 ;  /* 0x0000000000017941 */ /* 0x000fea0003800000 */
.L_x_278:
        /* <DEDUP_REMOVED lines=9> */
.L_x_281:
[----:B------:R-:W-:Y:S05]  /*8440*/  BSYNC B1 ;  /* 0x0000000000017941 */ /* 0x000fea0003800000 */
.L_x_280:
[----:B0----5:R-:W-:Y:S01]  /*8450*/  LOP3.LUT R3, R154, 0xffffe000, RZ, 0xc0, !PT ;  /* 0xffffe0009a037812 */ /* 0x021fe200078ec0ff */
[----:B------:R-:W-:Y:S01]  /*8460*/  BSSY B1, `(.L_x_282) ;  /* 0x0000008000017945 */ /* 0x000fe20003800000 */
[----:B------:R-:W-:-:S03]  /*8470*/  ISETP.GT.AND P2, PT, R0, 0x78, P1 ;  /* 0x000000780000780c */ /* 0x000fc60000f44270 */
[----:B---3--:R-:W-:-:S04]  /*8480*/  FMUL R4, R3, R156 ;  /* 0x0000009c03047220 */ /* 0x008fc80000400000 */
[----:B------:R-:W-:-:S05]  /*8490*/  FFMA R85, R85, R155, R4 ;  /* 0x0000009b55557223 */ /* 0x000fca0000000004 */
[----:B------:R-:W-:-:S05]  /*84a0*/  F2FP.TF32.F32.PACK_B R85, R85 ;  /* 0x00000055ff55723e */ /* 0x000fca00024050ff */
[----:B------:R0:W-:Y:S01]  /*84b0*/  @P0 STG.E desc[UR36][R6.64+0x1e4], R85 ;  /* 0x0001e45506000986 */ /* 0x0001e2000c101924 */
[----:B------:R-:W-:Y:S05]  /*84c0*/  @!P2 BRA `(.L_x_283) ;  /* 0x000000000004a947 */ /* 0x000fea0003800000 */
[----:B------:R3:W5:Y:S02]  /*84d0*/  LDG.E.LTC128B R154, desc[UR36][R10.64+0x1e0] ;  /* 0x0001e0240a9a7981 */ /* 0x000764000c1e1920 */
.L_x_283:
[----:B------:R-:W-:Y:S05]  /*84e0*/  BSYNC B1 ;  /* 0x0000000000017941 */ /* 0x000fea0003800000 */
.L_x_282:
[----:B-----5:R-:W-:Y:S01]  /*84f0*/  LOP3.LUT R3, R154, 0xffffe000, RZ, 0xc0, !PT ;  /* 0xffffe0009a037812 */ /* 0x020fe200078ec0ff */
[----:B------:R-:W-:Y:S01]  /*8500*/  @P2 IMAD.MOV.U32 R4, RZ, RZ, R8 ;  /* 0x000000ffff042224 */ /* 0x000fe200078e0008 */
[----:B------:R-:W-:Y:S01]  /*8510*/  ISETP.GT.AND P1, PT, R0, 0x79, P1 ;  /* 0x000000790000780c */ /* 0x000fe20000f24270 */
[----:B------:R-:W-:Y:S01]  /*8520*/  @P2 IMAD.MOV.U32 R5, RZ, RZ, R9 ;  /* 0x000000ffff052224 */ /* 0x000fe200078e0009 */
[----:B------:R-:W-:Y:S01]  /*8530*/  BSSY B1, `(.L_x_284) ;  /* 0x0000007000017945 */ /* 0x000fe20003800000 */
[----:B------:R-:W-:-:S04]  /*8540*/  FMUL R3, R3, R156 ;  /* 0x0000009c03037220 */ /* 0x000fc80000400000 */
[----:B------:R-:W-:-:S05]  /*8550*/  FFMA R3, R86, R155, R3 ;  /* 0x0000009b56037223 */ /* 0x000fca0000000003 */
[----:B------:R-:W-:-:S05]  /*8560*/  F2FP.TF32.F32.PACK_B R3, R3 ;  /* 0x00000003ff03723e */ /* 0x000fca00024050ff */
[----:B------:R0:W-:Y:S01]  /*8570*/  @P2 STG.E desc[UR36][R4.64+0x1e0], R3 ;  /* 0x0001e00304002986 */ /* 0x0001e2000c101924 */
[----:B------:R-:W-:Y:S05]  /*8580*/  @!P1 BRA `(.L_x_285) ;  /* 0x0000000000049947 */ /* 0x000fea0003800000 */
[----:B------:R0:W5:Y:S02]  /*8590*/  LDG.E.LTC128B R154, desc[UR36][R10.64+0x1e4] ;  /* 0x0001e4240a9a7981 */ /* 0x000164000c1e1920 */
.L_x_285:
[----:B------:R-:W-:Y:S05]  /*85a0*/  BSYNC B1 ;  /* 0x0000000000017941 */ /* 0x000fea0003800000 */
.L_x_284:
[----:B------:R-:W-:Y:S05]  /*85b0*/  @!P1 BRA `(.L_x_286) ;  /* 0x00000024003c9947 */ /* 0x000fea0003800000 */
[----:B0----5:R-:W-:-:S05]  /*85c0*/  LOP3.LUT R3, R154, 0xffffe000, RZ, 0xc0, !PT ;  /* 0xffffe0009a037812 */ /* 0x021fca00078ec0ff */
[----:B------:R-:W-:-:S04]  /*85d0*/  FMUL R0, R3, R156 ;  /* 0x0000009c03007220 */ /* 0x000fc80000400000 */
[----:B------:R-:W-:-:S05]  /*85e0*/  FFMA R87, R87, R155, R0 ;  /* 0x0000009b57577223 */ /* 0x000fca0000000000 */
[----:B------:R-:W-:-:S05]  /*85f0*/  F2FP.TF32.F32.PACK_B R87, R87 ;  /* 0x00000057ff57723e */ /* 0x000fca00024050ff */
[----:B------:R0:W-:Y:S01]  /*8600*/  STG.E desc[UR36][R8.64+0x1e4], R87 ;  /* 0x0001e45708007986 */ /* 0x0001e2000c101924 */
[----:B------:R-:W-:Y:S05]  /*8610*/  BRA `(.L_x_286) ;  /* 0x0000002400247947 */ /* 0x000fea0003800000 */
.L_x_35:
[----:B------:R-:W-:Y:S01]  /*8620*/  ULDC.64 UR4, c[0x0][0x5c0] ;  /* 0x0001700000047ab9 */ /* 0x000fe20000000a00 */
[-C--:B------:R-:W-:Y:S01]  /*8630*/  FMUL R15, R88, R155.reuse ;  /* 0x0000009b580f7220 */ /* 0x080fe20000400000 */
[----:B------:R-:W-:Y:S01]  /*8640*/  LEA R6, P0, R170, UR4, 0x2 ;  /* 0x00000004aa067c11 */ /* 0x000fe2000f8010ff */
[----:B------:R-:W-:Y:S01]  /*8650*/  IMAD.SHL.U32 R11, R4, 0x20, RZ ;  /* 0x00000020040b7824 */ /* 0x000fe200078e00ff */
[----:B------:R-:W-:Y:S01]  /*8660*/  ISETP.GT.AND P5, PT, R0, 0x1, P3 ;  /* 0x000000010000780c */ /* 0x000fe20001fa4270 */
[-C--:B------:R-:W-:Y:S01]  /*8670*/  FMUL R89, R89, R155.reuse ;  /* 0x0000009b59597220 */ /* 0x080fe20000400000 */
[----:B------:R-:W-:Y:S01]  /*8680*/  LEA.HI.X R7, R170, UR5, R173, 0x2, P0 ;  /* 0x00000005aa077c11 */ /* 0x000fe200080f14ad */
[-C--:B------:R-:W-:Y:S01]  /*8690*/  FMUL R21, R90, R155.reuse ;  /* 0x0000009b5a157220 */ /* 0x080fe20000400000 */
[----:B------:R-:W-:Y:S01]  /*86a0*/  ISETP.GT.AND P0, PT, R3, 0x8, PT ;  /* 0x000000080300780c */ /* 0x000fe20003f04270 */
[----:B------:R-:W-:Y:S01]  /*86b0*/  FMUL R91, R91, R155 ;  /* 0x0000009b5b5b7220 */ /* 0x000fe20000400000 */
[----:B------:R-:W-:Y:S01]  /*86c0*/  F2FP.TF32.F32.PACK_B R15, R15 ;  /* 0x0000000fff0f723e */ /* 0x000fe200024050ff */
[-C--:B------:R-:W-:Y:S01]  /*86d0*/  FMUL R93, R93, R155.reuse ;  /* 0x0000009b5d5d7220 */ /* 0x080fe20000400000 */
[----:B------:R-:W-:Y:S01]  /*86e0*/  ISETP.GT.AND P1, PT, R0, RZ, P0 ;  /* 0x000000ff0000720c */ /* 0x000fe20000724270 */
[-C--:B------:R-:W-:Y:S01]  /*86f0*/  FMUL R23, R94, R155.reuse ;  /* 0x0000009b5e177220 */ /* 0x080fe20000400000 */
[----:B------:R-:W-:Y:S01]  /*8700*/  ISETP.GT.AND P4, PT, R0, 0x1, P0 ;  /* 0x000000010000780c */ /* 0x000fe20000784270 */
[----:B------:R0:W-:Y:S01]  /*8710*/  @P2 STG.E desc[UR36][R6.64], R15 ;  /* 0x0000000f06002986 */ /* 0x0001e2000c101924 */
[----:B------:R-:W-:Y:S01]  /*8720*/  SHF.L.U64.HI R9, R4, 0x5, R5 ;  /* 0x0000000504097819 */ /* 0x000fe20000010205 */
[-C--:B------:R-:W-:Y:S01]  /*8730*/  FMUL R95, R95, R155.reuse ;  /* 0x0000009b5f5f7220 */ /* 0x080fe20000400000 */
[-C--:B------:R-:W-:Y:S01]  /*8740*/  IADD3 R12, P2, R11, R6.reuse, RZ ;  /* 0x000000060b0c7210 */ /* 0x080fe20007f5e0ff */
[----:B------:R-:W-:Y:S01]  /*8750*/  FMUL R97, R97, R155 ;  /* 0x0000009b61617220 */ /* 0x000fe20000400000 */
[----:B------:R-:W-:Y:S01]  /*8760*/  F2FP.TF32.F32.PACK_B R89, R89 ;  /* 0x00000059ff59723e */ /* 0x000fe200024050ff */
[----:B------:R-:W-:Y:S01]  /*8770*/  FMUL R99, R99, R155 ;  /* 0x0000009b63637220 */ /* 0x000fe20000400000 */
[----:B------:R-:W-:Y:S01]  /*8780*/  F2FP.TF32.F32.PACK_B R21, R21 ;  /* 0x00000015ff15723e */ /* 0x000fe200024050ff */
[----:B------:R-:W-:Y:S01]  /*8790*/  IMAD.X R13, R9, 0x1, R7, P2 ;  /* 0x00000001090d7824 */ /* 0x000fe200010e0607 */
[----:B------:R-:W-:Y:S01]  /*87a0*/  F2FP.TF32.F32.PACK_B R91, R91 ;  /* 0x0000005bff5b723e */ /* 0x000fe200024050ff */
[----:B------:R-:W-:Y:S01]  /*87b0*/  @P5 STG.E desc[UR36][R6.64+0x4], R89 ;  /* 0x0000045906005986 */ /* 0x000fe2000c101924 */
[----:B------:R-:W-:Y:S01]  /*87c0*/  ISETP.GT.AND P5, PT, R0, 0x8, P3 ;  /* 0x000000080000780c */ /* 0x000fe20001fa4270 */
[-C--:B0-----:R-:W-:Y:S01]  /*87d0*/  FMUL R15, R92, R155.reuse ;  /* 0x0000009b5c0f7220 */ /* 0x081fe20000400000 */
[C---:B------:R-:W-:Y:S01]  /*87e0*/  ISETP.GT.AND P2, PT, R0.reuse, 0x9, P3 ;  /* 0x000000090000780c */ /* 0x040fe20001f44270 */
[----:B------:R0:W-:Y:S01]  /*87f0*/  @P1 STG.E desc[UR36][R12.64], R21 ;  /* 0x000000150c001986 */ /* 0x0001e2000c101924 */
[C---:B------:R-:W-:Y:S01]  /*8800*/  ISETP.GT.AND P1, PT, R0.reuse, 0x8, P0 ;  /* 0x000000080000780c */ /* 0x040fe20000724270 */
[----:B------:R-:W-:Y:S01]  /*8810*/  FMUL R101, R101, R155 ;  /* 0x0000009b65657220 */ /* 0x000fe20000400000 */
[----:B------:R-:W-:Y:S01]  /*8820*/  F2FP.TF32.F32.PACK_B R15, R15 ;  /* 0x0000000fff0f723e */ /* 0x000fe200024050ff */
[----:B------:R-:W-:Y:S01]  /*8830*/  @P4 STG.E desc[UR36][R12.64+0x4], R91 ;  /* 0x0000045b0c004986 */ /* 0x000fe2000c101924 */
[----:B------:R-:W-:Y:S01]  /*8840*/  ISETP.GT.AND P4, PT, R0, 0x9, P0 ;  /* 0x000000090000780c */ /* 0x000fe20000784270 */
[----:B------:R-:W-:Y:S01]  /*8850*/  FMUL R103, R103, R155 ;  /* 0x0000009b67677220 */ /* 0x000fe20000400000 */
[----:B------:R-:W-:Y:S01]  /*8860*/  F2FP.TF32.F32.PACK_B R93, R93 ;  /* 0x0000005dff5d723e */ /* 0x000fe200024050ff */
[----:B------:R-:W-:Y:S01]  /*8870*/  FMUL R105, R105, R155 ;  /* 0x0000009b69697220 */ /* 0x000fe20000400000 */
[----:B------:R-:W-:Y:S01]  /*8880*/  F2FP.TF32.F32.PACK_B R23, R23 ;  /* 0x00000017ff17723e */ /* 0x000fe200024050ff */
[----:B------:R1:W-:Y:S01]  /*8890*/  @P5 STG.E desc[UR36][R6.64+0x20], R15 ;  /* 0x0000200f06005986 */ /* 0x0003e2000c101924 */
[----:B------:R-:W-:Y:S01]  /*88a0*/  F2FP.TF32.F32.PACK_B R95, R95 ;  /* 0x0000005fff5f723e */ /* 0x000fe200024050ff */
[-C--:B0-----:R-:W-:Y:S01]  /*88b0*/  FMUL R21, R96, R155.reuse ;  /* 0x0000009b60157220 */ /* 0x081fe20000400000 */
[C---:B------:R-:W-:Y:S01]  /*88c0*/  ISETP.GT.AND P5, PT, R0.reuse, 0x10, P3 ;  /* 0x000000100000780c */ /* 0x040fe20001fa4270 */
[----:B------:R-:W-:Y:S01]  /*88d0*/  @P2 STG.E desc[UR36][R6.64+0x24], R93 ;  /* 0x0000245d06002986 */ /* 0x000fe2000c101924 */
[C---:B------:R-:W-:Y:S01]  /*88e0*/  ISETP.GT.AND P2, PT, R0.reuse, 0x11, P3 ;  /* 0x000000110000780c */ /* 0x040fe20001f44270 */
[----:B------:R-:W-:Y:S01]  /*88f0*/  FMUL R107, R107, R155 ;  /* 0x0000009b6b6b7220 */ /* 0x000fe20000400000 */
[----:B------:R-:W-:Y:S01]  /*8900*/  F2FP.TF32.F32.PACK_B R21, R21 ;  /* 0x00000015ff15723e */ /* 0x000fe200024050ff */
[----:B------:R0:W-:Y:S01]  /*8910*/  @P1 STG.E desc[UR36][R12.64+0x20], R23 ;  /* 0x000020170c001986 */ /* 0x0001e2000c101924 */
[C---:B------:R-:W-:Y:S01]  /*8920*/  ISETP.GT.AND P1, PT, R0.reuse, 0x10, P0 ;  /* 0x000000100000780c */ /* 0x040fe20000724270 */
[----:B------:R-:W-:Y:S01]  /*8930*/  FMUL R109, R109, R155 ;  /* 0x0000009b6d6d7220 */ /* 0x000fe20000400000 */
[----:B------:R-:W-:Y:S01]  /*8940*/  F2FP.TF32.F32.PACK_B R97, R97 ;  /* 0x00000061ff61723e */ /* 0x000fe200024050ff */
[----:B------:R-:W-:Y:S01]  /*8950*/  @P4 STG.E desc[UR36][R12.64+0x24], R95 ;  /* 0x0000245f0c004986 */ /* 0x000fe2000c101924 */
[----:B------:R-:W-:Y:S01]  /*8960*/  ISETP.GT.AND P4, PT, R0, 0x11, P0 ;  /* 0x000000110000780c */ /* 0x000fe20000784270 */
[----:B-1----:R-:W-:Y:S01]  /*8970*/  FMUL R15, R98, R155 ;  /* 0x0000009b620f7220 */ /* 0x002fe20000400000 */
[----:B------:R-:W-:Y:S01]  /*8980*/  F2FP.TF32.F32.PACK_B R99, R99 ;  /* 0x00000063ff63723e */ /* 0x000fe200024050ff */
[----:B------:R1:W-:Y:S01]  /*8990*/  @P5 STG.E desc[UR36][R6.64+0x40], R21 ;  /* 0x0000401506005986 */ /* 0x0003e2000c101924 */
[C---:B------:R-:W-:Y:S01]  /*89a0*/  ISETP.GT.AND P5, PT, R0.reuse, 0x18, P3 ;  /* 0x000000180000780c */ /* 0x040fe20001fa4270 */
[----:B------:R-:W-:Y:S01]  /*89b0*/  FMUL R111, R111, R155 ;  /* 0x0000009b6f6f7220 */ /* 0x000fe20000400000 */
[----:B------:R-:W-:Y:S01]  /*89c0*/  F2FP.TF32.F32.PACK_B R15, R15 ;  /* 0x0000000fff0f723e */ /* 0x000fe200024050ff */
[----:B------:R-:W-:Y:S01]  /*89d0*/  @P2 STG.E desc[UR36][R6.64+0x44], R97 ;  /* 0x0000446106002986 */ /* 0x000fe2000c101924 */
[----:B------:R-:W-:Y:S01]  /*89e0*/  ISETP.GT.AND P2, PT, R0, 0x19, P3 ;  /* 0x000000190000780c */ /* 0x000fe20001f44270 */
[----:B0-----:R-:W-:Y:S01]  /*89f0*/  FMUL R23, R100, R155 ;  /* 0x0000009b64177220 */ /* 0x001fe20000400000 */
        /* <DEDUP_REMOVED lines=177> */
[----:B------:R-:W-:Y:S01]  /*9510*/  @P1 STG.E desc[UR36][R12.64+0x1a0], R23 ;  /* 0x0001a0170c001986 */ /* 0x000fe2000c101924 */
        /* <DEDUP_REMOVED lines=11> */
[-C--:B------:R-:W-:Y:S01]  /*95d0*/  FMUL R33, R33, R155.reuse ;  /* 0x0000009b21217220 */ /* 0x080fe20000400000 */
[----:B------:R-:W-:Y:S01]  /*95e0*/  ISETP.GT.AND P3, PT, R0, 0x79, P3 ;  /* 0x000000790000780c */ /* 0x000fe20001f64270 */
[----:B------:R-:W-:Y:S01]  /*95f0*/  @P1 STG.E desc[UR36][R6.64+0x1c4], R145 ;  /* 0x0001c49106001986 */ /* 0x000fe2000c101924 */
[----:B------:R-:W-:Y:S01]  /*9600*/  ISETP.GT.AND P1, PT, R3, 0x80, PT ;  /* 0x000000800300780c */ /* 0x000fe20003f24270 */
[----:B------:R-:W-:Y:S01]  /*9610*/  FMUL R35, R35, R155 ;  /* 0x0000009b23237220 */ /* 0x000fe20000400000 */
[----:B------:R-:W-:Y:S01]  /*9620*/  F2FP.TF32.F32.PACK_B R149, R149 ;  /* 0x00000095ff95723e */ /* 0x000fe200024050ff */
[----:B------:R1:W-:Y:S01]  /*9630*/  @P2 STG.E desc[UR36][R12.64+0x1c0], R15 ;  /* 0x0001c00f0c002986 */ /* 0x0003e2000c101924 */
[----:B------:R-:W-:Y:S01]  /*9640*/  ISETP.GT.AND P2, PT, R3, 0x88, PT ;  /* 0x000000880300780c */ /* 0x000fe20003f44270 */
[-C--:B------:R-:W-:Y:S01]  /*9650*/  FMUL R3, R148, R155.reuse ;  /* 0x0000009b94037220 */ /* 0x080fe20000400000 */
[-C--:B0-----:R-:W-:Y:S01]  /*9660*/  FMUL R21, R150, R155.reuse ;  /* 0x0000009b96157220 */ /* 0x081fe20000400000 */
[----:B------:R-:W-:Y:S01]  /*9670*/  @P4 STG.E desc[UR36][R12.64+0x1c4], R147 ;  /* 0x0001c4930c004986 */ /* 0x000fe2000c101924 */
[C---:B------:R-:W-:Y:S01]  /*9680*/  ISETP.GT.AND P4, PT, R0.reuse, 0x78, P0 ;  /* 0x000000780000780c */ /* 0x040fe20000784270 */
[-C--:B------:R-:W-:Y:S01]  /*9690*/  FMUL R37, R37, R155.reuse ;  /* 0x0000009b25257220 */ /* 0x080fe20000400000 */
[----:B------:R-:W-:Y:S01]  /*96a0*/  ISETP.GT.AND P0, PT, R0, 0x79, P0 ;  /* 0x000000790000780c */ /* 0x000fe20000704270 */
[----:B------:R-:W-:Y:S01]  /*96b0*/  FMUL R39, R39, R155 ;  /* 0x0000009b27277220 */ /* 0x000fe20000400000 */
[----:B------:R-:W-:Y:S01]  /*96c0*/  F2FP.TF32.F32.PACK_B R3, R3 ;  /* 0x00000003ff03723e */ /* 0x000fe200024050ff */
[----:B------:R-:W-:Y:S01]  /*96d0*/  FMUL R41, R41, R155 ;  /* 0x0000009b29297220 */ /* 0x000fe20000400000 */
[----:B------:R-:W-:Y:S01]  /*96e0*/  F2FP.TF32.F32.PACK_B R21, R21 ;  /* 0x00000015ff15723e */ /* 0x000fe200024050ff */
[C---:B-1----:R-:W-:Y:S01]  /*96f0*/  IMAD.SHL.U32 R15, R4.reuse, 0x200, RZ ;  /* 0x00000200040f7824 */ /* 0x042fe200078e00ff */
[----:B------:R-:W-:Y:S01]  /*9700*/  F2FP.TF32.F32.PACK_B R151, R151 ;  /* 0x00000097ff97723e */ /* 0x000fe200024050ff */
[----:B------:R0:W-:Y:S01]  /*9710*/  @P5 STG.E desc[UR36][R6.64+0x1e0], R3 ;  /* 0x0001e00306005986 */ /* 0x0001e2000c101924 */
[----:B------:R-:W-:Y:S01]  /*9720*/  SHF.L.U64.HI R5, R4, 0x9, R5 ;  /* 0x0000000904057819 */ /* 0x000fe20000010205 */
[----:B------:R-:W-:Y:S01]  /*9730*/  FMUL R43, R43, R155 ;  /* 0x0000009b2b2b7220 */ /* 0x000fe20000400000 */
[----:B------:R-:W-:Y:S01]  /*9740*/  F2FP.TF32.F32.PACK_B R25, R25 ;  /* 0x00000019ff19723e */ /* 0x000fe200024050ff */
[----:B------:R-:W-:Y:S01]  /*9750*/  @P3 STG.E desc[UR36][R6.64+0x1e4], R149 ;  /* 0x0001e49506003986 */ /* 0x000fe2000c101924 */
[-C--:B------:R-:W-:Y:S01]  /*9760*/  IADD3 R4, P3, R15, R6.reuse, RZ ;  /* 0x000000060f047210 */ /* 0x080fe20007f7e0ff */
[----:B------:R-:W-:Y:S01]  /*9770*/  FMUL R45, R45, R155 ;  /* 0x0000009b2d2d7220 */ /* 0x000fe20000400000 */
[----:B------:R-:W-:Y:S01]  /*9780*/  F2FP.TF32.F32.PACK_B R27, R27 ;  /* 0x0000001bff1b723e */ /* 0x000fe200024050ff */
[----:B------:R1:W-:Y:S01]  /*9790*/  @P4 STG.E desc[UR36][R12.64+0x1e0], R21 ;  /* 0x0001e0150c004986 */ /* 0x0003e2000c101924 */
[----:B------:R-:W-:Y:S01]  /*97a0*/  IADD3 R14, P4, P5, R11, R6, R15 ;  /* 0x000000060b0e7210 */ /* 0x000fe20007d9e00f */
[----:B------:R-:W-:Y:S01]  /*97b0*/  FMUL R47, R47, R155 ;  /* 0x0000009b2f2f7220 */ /* 0x000fe20000400000 */
[----:B------:R-:W-:Y:S01]  /*97c0*/  F2FP.TF32.F32.PACK_B R29, R29 ;  /* 0x0000001dff1d723e */ /* 0x000fe200024050ff */
[----:B------:R2:W-:Y:S01]  /*97d0*/  @P0 STG.E desc[UR36][R12.64+0x1e4], R151 ;  /* 0x0001e4970c000986 */ /* 0x0005e2000c101924 */
[----:B------:R-:W-:Y:S01]  /*97e0*/  ISETP.GT.AND P0, PT, R0, RZ, P1 ;  /* 0x000000ff0000720c */ /* 0x000fe20000f04270 */
[----:B0-----:R-:W-:Y:S01]  /*97f0*/  FMUL R3, R24, R155 ;  /* 0x0000009b18037220 */ /* 0x001fe20000400000 */
[----:B------:R-:W-:Y:S01]  /*9800*/  IADD3.X R15, R9, R7, R5, P4, P5 ;  /* 0x00000007090f7210 */ /* 0x000fe200027ea405 */
[----:B------:R-:W-:Y:S01]  /*9810*/  IMAD.X R5, R5, 0x1, R7, P3 ;  /* 0x0000000105057824 */ /* 0x000fe200018e0607 */
[C---:B------:R-:W-:Y:S01]  /*9820*/  ISETP.GT.AND P5, PT, R0.reuse, 0x1, P1 ;  /* 0x000000010000780c */ /* 0x040fe20000fa4270 */
[-C--:B------:R-:W-:Y:S01]  /*9830*/  FMUL R49, R49, R155.reuse ;  /* 0x0000009b31317220 */ /* 0x080fe20000400000 */
[----:B------:R-:W-:Y:S01]  /*9840*/  ISETP.GT.AND P4, PT, R0, RZ, P2 ;  /* 0x000000ff0000720c */ /* 0x000fe20001784270 */
[----:B-1----:R-:W-:Y:S01]  /*9850*/  FMUL R21, R26, R155 ;  /* 0x0000009b1a157220 */ /* 0x002fe20000400000 */
[----:B------:R-:W-:Y:S01]  /*9860*/  F2FP.TF32.F32.PACK_B R3, R3 ;  /* 0x00000003ff03723e */ /* 0x000fe200024050ff */
[-C--:B------:R-:W-:Y:S01]  /*9870*/  FMUL R51, R51, R155.reuse ;  /* 0x0000009b33337220 */ /* 0x080fe20000400000 */
[-C--:B------:R-:W-:Y:S01]  /*9880*/  IADD3 R6, P3, R11, R4.reuse, RZ ;  /* 0x000000040b067210 */ /* 0x080fe20007f7e0ff */
[----:B--2---:R-:W-:Y:S01]  /*9890*/  FMUL R13, R28, R155 ;  /* 0x0000009b1c0d7220 */ /* 0x004fe20000400000 */
[----:B------:R-:W-:Y:S01]  /*98a0*/  F2FP.TF32.F32.PACK_B R21, R21 ;  /* 0x00000015ff15723e */ /* 0x000fe200024050ff */
[----:B------:R0:W-:Y:S01]  /*98b0*/  @P0 STG.E desc[UR36][R4.64], R3 ;  /* 0x0000000304000986 */ /* 0x0001e2000c101924 */
[C---:B------:R-:W-:Y:S01]  /*98c0*/  ISETP.GT.AND P0, PT, R0.reuse, 0x1, P2 ;  /* 0x000000010000780c */ /* 0x040fe20001704270 */
[--C-:B------:R-:W-:Y:S01]  /*98d0*/  IMAD.X R7, R9, 0x1, R5.reuse, P3 ;  /* 0x0000000109077824 */ /* 0x100fe200018e0605 */
[C---:B------:R-:W-:Y:S01]  /*98e0*/  ISETP.GT.AND P3, PT, R0.reuse, 0x9, P1 ;  /* 0x000000090000780c */ /* 0x040fe20000f64270 */
[----:B------:R-:W-:Y:S01]  /*98f0*/  @P5 STG.E desc[UR36][R4.64+0x4], R25 ;  /* 0x0000041904005986 */ /* 0x000fe2000c101924 */
[----:B------:R-:W-:Y:S01]  /*9900*/  F2FP.TF32.F32.PACK_B R13, R13 ;  /* 0x0000000dff0d723e */ /* 0x000fe200024050ff */
[-C--:B------:R-:W-:Y:S01]  /*9910*/  FMUL R53, R53, R155.reuse ;  /* 0x0000009b35357220 */ /* 0x080fe20000400000 */
[----:B------:R-:W-:Y:S01]  /*9920*/  IADD3 R8, P5, R11, R4, RZ ;  /* 0x000000040b087210 */ /* 0x000fe20007fbe0ff */
[----:B------:R1:W-:Y:S01]  /*9930*/  @P4 STG.E desc[UR36][R6.64], R21 ;  /* 0x0000001506004986 */ /* 0x0003e2000c101924 */
[----:B------:R-:W-:Y:S01]  /*9940*/  ISETP.GT.AND P4, PT, R0, 0x8, P1 ;  /* 0x000000080000780c */ /* 0x000fe20000f84270 */
[----:B------:R-:W-:Y:S01]  /*9950*/  FMUL R11, R32, R155 ;  /* 0x0000009b200b7220 */ /* 0x000fe20000400000 */
[----:B------:R-:W-:Y:S01]  /*9960*/  F2FP.TF32.F32.PACK_B R31, R31 ;  /* 0x0000001fff1f723e */ /* 0x000fe200024050ff */
[-C--:B0-----:R-:W-:Y:S01]  /*9970*/  FMUL R3, R30, R155.reuse ;  /* 0x0000009b1e037220 */ /* 0x081fe20000400000 */
[----:B------:R-:W-:Y:S01]  /*9980*/  IMAD.X R9, R9, 0x1, R5, P5 ;  /* 0x0000000109097824 */ /* 0x000fe200028e0605 */
[----:B------:R-:W-:Y:S01]  /*9990*/  @P0 STG.E desc[UR36][R6.64+0x4], R27 ;  /* 0x0000041b06000986 */ /* 0x000fe2000c101924 */
[C---:B------:R-:W-:Y:S01]  /*99a0*/  ISETP.GT.AND P0, PT, R0.reuse, 0x8, P2 ;  /* 0x000000080000780c */ /* 0x040fe20001704270 */
[----:B------:R-:W-:Y:S01]  /*99b0*/  FMUL R55, R55, R155 ;  /* 0x0000009b37377220 */ /* 0x000fe20000400000 */
[----:B------:R-:W-:Y:S01]  /*99c0*/  F2FP.TF32.F32.PACK_B R3, R3 ;  /* 0x00000003ff03723e */ /* 0x000fe200024050ff */
[----:B------:R-:W-:Y:S01]  /*99d0*/  @P3 STG.E desc[UR36][R4.64+0x24], R29 ;  /* 0x0000241d04003986 */ /* 0x000fe2000c101924 */
[----:B------:R-:W-:Y:S01]  /*99e0*/  ISETP.GT.AND P5, PT, R0, 0x10, P1 ;  /* 0x000000100000780c */ /* 0x000fe20000fa4270 */
[-C--:B-1----:R-:W-:Y:S01]  /*99f0*/  FMUL R21, R36, R155.reuse ;  /* 0x0000009b24157220 */ /* 0x082fe20000400000 */
[C---:B------:R-:W-:Y:S01]  /*9a00*/  ISETP.GT.AND P3, PT, R0.reuse, 0x11, P1 ;  /* 0x000000110000780c */ /* 0x040fe20000f64270 */
[----:B------:R0:W-:Y:S01]  /*9a10*/  @P4 STG.E desc[UR36][R4.64+0x20], R13 ;  /* 0x0000200d04004986 */ /* 0x0001e2000c101924 */
[C---:B------:R-:W-:Y:S01]  /*9a20*/  ISETP.GT.AND P4, PT, R0.reuse, 0x9, P2 ;  /* 0x000000090000780c */ /* 0x040fe20001784270 */
[----:B------:R-:W-:Y:S01]  /*9a30*/  FMUL R57, R57, R155 ;  /* 0x0000009b39397220 */ /* 0x000fe20000400000 */
[----:B------:R-:W-:Y:S01]  /*9a40*/  F2FP.TF32.F32.PACK_B R11, R11 ;  /* 0x0000000bff0b723e */ /* 0x000fe200024050ff */
[----:B------:R-:W-:Y:S01]  /*9a50*/  FMUL R59, R59, R155 ;  /* 0x0000009b3b3b7220 */ /* 0x000fe20000400000 */
[----:B------:R-:W-:Y:S01]  /*9a60*/  F2FP.TF32.F32.PACK_B R33, R33 ;  /* 0x00000021ff21723e */ /* 0x000fe200024050ff */
[----:B------:R1:W-:Y:S01]  /*9a70*/  @P0 STG.E desc[UR36][R8.64+0x20], R3 ;  /* 0x0000200308000986 */ /* 0x0003e2000c101924 */
[----:B------:R-:W-:Y:S01]  /*9a80*/  ISETP.GT.AND P0, PT, R0, 0x10, P2 ;  /* 0x000000100000780c */ /* 0x000fe20001704270 */
[----:B------:R-:W-:Y:S01]  /*9a90*/  FMUL R61, R61, R155 ;  /* 0x0000009b3d3d7220 */ /* 0x000fe20000400000 */
[----:B------:R-:W-:Y:S01]  /*9aa0*/  F2FP.TF32.F32.PACK_B R35, R35 ;  /* 0x00000023ff23723e */ /* 0x000fe200024050ff */
[----:B------:R-:W-:Y:S01]  /*9ab0*/  FMUL R63, R63, R155 ;  /* 0x0000009b3f3f7220 */ /* 0x000fe20000400000 */
[----:B------:R-:W-:Y:S01]  /*9ac0*/  F2FP.TF32.F32.PACK_B R21, R21 ;  /* 0x00000015ff15723e */ /* 0x000fe200024050ff */
[----:B0-----:R-:W-:Y:S01]  /*9ad0*/  FMUL R13, R34, R155 ;  /* 0x0000009b220d7220 */ /* 0x001fe20000400000 */
[----:B------:R-:W-:Y:S01]  /*9ae0*/  F2FP.TF32.F32.PACK_B R37, R37 ;  /* 0x00000025ff25723e */ /* 0x000fe200024050ff */
[----:B------:R-:W-:Y:S01]  /*9af0*/  @P4 STG.E desc[UR36][R14.64+0x24], R31 ;  /* 0x0000241f0e004986 */ /* 0x000fe2000c101924 */
[C---:B------:R-:W-:Y:S01]  /*9b00*/  ISETP.GT.AND P4, PT, R0.reuse, 0x11, P2 ;  /* 0x000000110000780c */ /* 0x040fe20001784270 */
[----:B------:R-:W-:Y:S01]  /*9b10*/  FMUL R65, R65, R155 ;  /* 0x0000009b41417220 */ /* 0x000fe20000400000 */
[----:B------:R-:W-:Y:S01]  /*9b20*/  F2FP.TF32.F32.PACK_B R13, R13 ;  /* 0x0000000dff0d723e */ /* 0x000fe200024050ff */
[----:B------:R0:W-:Y:S01]  /*9b30*/  @P5 STG.E desc[UR36][R4.64+0x40], R11 ;  /* 0x0000400b04005986 */ /* 0x0001e2000c101924 */
[----:B------:R-:W-:Y:S01]  /*9b40*/  ISETP.GT.AND P5, PT, R0, 0x18, P1 ;  /* 0x000000180000780c */ /* 0x000fe20000fa4270 */
[----:B------:R-:W-:-:S02]  /*9b50*/  @P0 IMAD.MOV.U32 R6, RZ, RZ, R14 ;  /* 0x000000ffff060224 */ /* 0x000fc400078e000e */
[-C--:B-1----:R-:W-:Y:S01]  /*9b60*/  FMUL R3, R38, R155.reuse ;  /* 0x0000009b26037220 */ /* 0x082fe20000400000 */
[--C-:B------:R-:W-:Y:S01]  /*9b70*/  @P0 IMAD.MOV.U32 R7, RZ, RZ, R15.reuse ;  /* 0x000000ffff070224 */ /* 0x100fe200078e000f */
[----:B------:R-:W-:Y:S01]  /*9b80*/  @P3 STG.E desc[UR36][R4.64+0x44], R33 ;  /* 0x0000442104003986 */ /* 0x000fe2000c101924 */
[----:B------:R-:W-:Y:S01]  /*9b90*/  ISETP.GT.AND P3, PT, R0, 0x19, P1 ;  /* 0x000000190000780c */ /* 0x000fe20000f64270 */
[----:B------:R-:W-:Y:S01]  /*9ba0*/  FMUL R9, R40, R155 ;  /* 0x0000009b28097220 */ /* 0x000fe20000400000 */
[----:B------:R-:W-:Y:S01]  /*9bb0*/  F2FP.TF32.F32.PACK_B R3, R3 ;  /* 0x00000003ff03723e */ /* 0x000fe200024050ff */
[----:B------:R1:W-:Y:S01]  /*9bc0*/  @P0 STG.E desc[UR36][R6.64+0x40], R13 ;  /* 0x0000400d06000986 */ /* 0x0003e2000c101924 */
[----:B------:R-:W-:Y:S01]  /*9bd0*/  ISETP.GT.AND P0, PT, R0, 0x18, P2 ;  /* 0x000000180000780c */ /* 0x000fe20001704270 */
[----:B------:R-:W-:Y:S01]  /*9be0*/  FMUL R67, R67, R155 ;  /* 0x0000009b43437220 */ /* 0x000fe20000400000 */
[----:B------:R-:W-:Y:S01]  /*9bf0*/  F2FP.TF32.F32.PACK_B R39, R39 ;  /* 0x00000027ff27723e */ /* 0x000fe200024050ff */
[----:B0-----:R-:W-:Y:S01]  /*9c00*/  FMUL R11, R42, R155 ;  /* 0x0000009b2a0b7220 */ /* 0x001fe20000400000 */
[----:B------:R-:W-:Y:S01]  /*9c10*/  F2FP.TF32.F32.PACK_B R9, R9 ;  /* 0x00000009ff09723e */ /* 0x000fe200024050ff */
[----:B------:R-:W-:Y:S01]  /*9c20*/  FMUL R69, R69, R155 ;  /* 0x0000009b45457220 */ /* 0x000fe20000400000 */
[----:B------:R-:W-:Y:S01]  /*9c30*/  F2FP.TF32.F32.PACK_B R41, R41 ;  /* 0x00000029ff29723e */ /* 0x000fe200024050ff */
[----:B------:R-:W-:Y:S01]  /*9c40*/  FMUL R71, R71, R155 ;  /* 0x0000009b47477220 */ /* 0x000fe20000400000 */
[----:B------:R-:W-:Y:S01]  /*9c50*/  F2FP.TF32.F32.PACK_B R11, R11 ;  /* 0x0000000bff0b723e */ /* 0x000fe200024050ff */
[----:B------:R-:W-:Y:S01]  /*9c60*/  FMUL R73, R73, R155 ;  /* 0x0000009b49497220 */ /* 0x000fe20000400000 */
[----:B------:R-:W-:Y:S01]  /*9c70*/  F2FP.TF32.F32.PACK_B R43, R43 ;  /* 0x0000002bff2b723e */ /* 0x000fe200024050ff */
[--C-:B-1----:R-:W-:Y:S01]  /*9c80*/  @P4 IMAD.MOV.U32 R6, RZ, RZ, R14.reuse ;  /* 0x000000ffff064224 */ /* 0x102fe200078e000e */
[----:B------:R-:W-:Y:S01]  /*9c90*/  F2FP.TF32.F32.PACK_B R45, R45 ;  /* 0x0000002dff2d723e */ /* 0x000fe200024050ff */
[--C-:B------:R-:W-:Y:S01]  /*9ca0*/  @P4 IMAD.MOV.U32 R7, RZ, RZ, R15.reuse ;  /* 0x000000ffff074224 */ /* 0x100fe200078e000f */
[----:B------:R-:W-:Y:S01]  /*9cb0*/  F2FP.TF32.F32.PACK_B R47, R47 ;  /* 0x0000002fff2f723e */ /* 0x000fe200024050ff */
[----:B------:R-:W-:Y:S01]  /*9cc0*/  FMUL R75, R75, R155 ;  /* 0x0000009b4b4b7220 */ /* 0x000fe20000400000 */
[----:B------:R-:W-:Y:S01]  /*9cd0*/  F2FP.TF32.F32.PACK_B R49, R49 ;  /* 0x00000031ff31723e */ /* 0x000fe200024050ff */
[-C--:B------:R-:W-:Y:S01]  /*9ce0*/  FMUL R77, R77, R155.reuse ;  /* 0x0000009b4d4d7220 */ /* 0x080fe20000400000 */
[----:B------:R0:W-:Y:S01]  /*9cf0*/  @P4 STG.E desc[UR36][R6.64+0x44], R35 ;  /* 0x0000442306004986 */ /* 0x0001e2000c101924 */
[C---:B------:R-:W-:Y:S01]  /*9d00*/  ISETP.GT.AND P4, PT, R0.reuse, 0x19, P2 ;  /* 0x000000190000780c */ /* 0x040fe20001784270 */
[----:B------:R-:W-:Y:S01]  /*9d10*/  FMUL R79, R79, R155 ;  /* 0x0000009b4f4f7220 */ /* 0x000fe20000400000 */
[----:B------:R-:W-:Y:S01]  /*9d20*/  F2FP.TF32.F32.PACK_B R51, R51 ;  /* 0x00000033ff33723e */ /* 0x000fe200024050ff */
[----:B------:R1:W-:Y:S01]  /*9d30*/  @P5 STG.E desc[UR36][R4.64+0x60], R21 ;  /* 0x0000601504005986 */ /* 0x0003e2000c101924 */
[----:B------:R-:W-:Y:S01]  /*9d40*/  ISETP.GT.AND P5, PT, R0, 0x20, P1 ;  /* 0x000000200000780c */ /* 0x000fe20000fa4270 */
[----:B------:R-:W-:Y:S01]  /*9d50*/  FMUL R13, R80, R155 ;  /* 0x0000009b500d7220 */ /* 0x000fe20000400000 */
[----:B------:R-:W-:Y:S01]  /*9d60*/  F2FP.TF32.F32.PACK_B R53, R53 ;  /* 0x00000035ff35723e */ /* 0x000fe200024050ff */
[----:B------:R-:W-:Y:S01]  /*9d70*/  @P3 STG.E desc[UR36][R4.64+0x64], R37 ;  /* 0x0000642504003986 */ /* 0x000fe2000c101924 */
[----:B------:R-:W-:Y:S01]  /*9d80*/  ISETP.GT.AND P3, PT, R0, 0x21, P1 ;  /* 0x000000210000780c */ /* 0x000fe20000f64270 */
[----:B------:R-:W-:Y:S01]  /*9d90*/  FMUL R81, R81, R155 ;  /* 0x0000009b51517220 */ /* 0x000fe20000400000 */
[----:B------:R-:W-:Y:S01]  /*9da0*/  F2FP.TF32.F32.PACK_B R55, R55 ;  /* 0x00000037ff37723e */ /* 0x000fe200024050ff */
[----:B0-----:R-:W-:Y:S01]  /*9db0*/  @P0 IMAD.MOV.U32 R6, RZ, RZ, R14 ;  /* 0x000000ffff060224 */ /* 0x001fe200078e000e */
[----:B------:R-:W-:Y:S01]  /*9dc0*/  F2FP.TF32.F32.PACK_B R57, R57 ;  /* 0x00000039ff39723e */ /* 0x000fe200024050ff */
[----:B------:R-:W-:Y:S01]  /*9dd0*/  @P0 IMAD.MOV.U32 R7, RZ, RZ, R15 ;  /* 0x000000ffff070224 */ /* 0x000fe200078e000f */
[----:B------:R-:W-:Y:S01]  /*9de0*/  F2FP.TF32.F32.PACK_B R59, R59 ;  /* 0x0000003bff3b723e */ /* 0x000fe200024050ff */
[----:B------:R-:W-:Y:S01]  /*9df0*/  FMUL R83, R83, R155 ;  /* 0x0000009b53537220 */ /* 0x000fe20000400000 */
[----:B------:R-:W-:Y:S01]  /*9e00*/  F2FP.TF32.F32.PACK_B R61, R61 ;  /* 0x0000003dff3d723e */ /* 0x000fe200024050ff */
[-C--:B-1----:R-:W-:Y:S01]  /*9e10*/  FMUL R21, R84, R155.reuse ;  /* 0x0000009b54157220 */ /* 0x082fe20000400000 */
[----:B------:R0:W-:Y:S01]  /*9e20*/  @P0 STG.E desc[UR36][R6.64+0x60], R3 ;  /* 0x0000600306000986 */ /* 0x0001e2000c101924 */
[----:B------:R-:W-:Y:S01]  /*9e30*/  ISETP.GT.AND P0, PT, R0, 0x20, P2 ;  /* 0x000000200000780c */ /* 0x000fe20001704270 */
[----:B------:R-:W-:Y:S01]  /*9e40*/  FMUL R85, R85, R155 ;  /* 0x0000009b55557220 */ /* 0x000fe20000400000 */
[----:B------:R-:W-:Y:S01]  /*9e50*/  F2FP.TF32.F32.PACK_B R63, R63 ;  /* 0x0000003fff3f723e */ /* 0x000fe200024050ff */
[----:B------:R-:W-:Y:S01]  /*9e60*/  FMUL R87, R87, R155 ;  /* 0x0000009b57577220 */ /* 0x000fe20000400000 */
[----:B------:R-:W-:-:S02]  /*9e70*/  F2FP.TF32.F32.PACK_B R65, R65 ;  /* 0x00000041ff41723e */ /* 0x000fc400024050ff */
[----:B------:R-:W-:Y:S02]  /*9e80*/  F2FP.TF32.F32.PACK_B R67, R67 ;  /* 0x00000043ff43723e */ /* 0x000fe400024050ff */
[----:B------:R-:W-:Y:S02]  /*9e90*/  F2FP.TF32.F32.PACK_B R69, R69 ;  /* 0x00000045ff45723e */ /* 0x000fe400024050ff */
[----:B------:R-:W-:Y:S01]  /*9ea0*/  F2FP.TF32.F32.PACK_B R71, R71 ;  /* 0x00000047ff47723e */ /* 0x000fe200024050ff */
[----:B0-----:R-:W-:Y:S02]  /*9eb0*/  @P4 IMAD.MOV.U32 R6, RZ, RZ, R14 ;  /* 0x000000ffff064224 */ /* 0x001fe400078e000e */
[----:B------:R-:W-:Y:S01]  /*9ec0*/  FMUL R3, R44, R155 ;  /* 0x0000009b2c037220 */ /* 0x000fe20000400000 */
[----:B------:R-:W-:Y:S01]  /*9ed0*/  @P4 IMAD.MOV.U32 R7, RZ, RZ, R15 ;  /* 0x000000ffff074224 */ /* 0x000fe200078e000f */
[----:B------:R-:W-:Y:S02]  /*9ee0*/  F2FP.TF32.F32.PACK_B R73, R73 ;  /* 0x00000049ff49723e */ /* 0x000fe400024050ff */
[----:B------:R-:W-:-:S02]  /*9ef0*/  F2FP.TF32.F32.PACK_B R75, R75 ;  /* 0x0000004bff4b723e */ /* 0x000fc400024050ff */
[----:B------:R0:W-:Y:S01]  /*9f00*/  @P4 STG.E desc[UR36][R6.64+0x64], R39 ;  /* 0x0000642706004986 */ /* 0x0001e2000c101924 */
[C---:B------:R-:W-:Y:S02]  /*9f10*/  ISETP.GT.AND P4, PT, R0.reuse, 0x21, P2 ;  /* 0x000000210000780c */ /* 0x040fe40001784270 */
[----:B------:R-:W-:Y:S01]  /*9f20*/  F2FP.TF32.F32.PACK_B R3, R3 ;  /* 0x00000003ff03723e */ /* 0x000fe200024050ff */
[----:B------:R1:W-:Y:S01]  /*9f30*/  @P5 STG.E desc[UR36][R4.64+0x80], R9 ;  /* 0x0000800904005986 */ /* 0x0003e2000c101924 */
[C---:B------:R-:W-:Y:S02]  /*9f40*/  ISETP.GT.AND P5, PT, R0.reuse, 0x28, P1 ;  /* 0x000000280000780c */ /* 0x040fe40000fa4270 */
[----:B------:R-:W-:Y:S01]  /*9f50*/  F2FP.TF32.F32.PACK_B R77, R77 ;  /* 0x0000004dff4d723e */ /* 0x000fe200024050ff */
[----:B------:R-:W-:Y:S01]  /*9f60*/  @P3 STG.E desc[UR36][R4.64+0x84], R41 ;  /* 0x0000842904003986 */ /* 0x000fe2000c101924 */
[----:B------:R-:W-:Y:S02]  /*9f70*/  ISETP.GT.AND P3, PT, R0, 0x29, P1 ;  /* 0x000000290000780c */ /* 0x000fe40000f64270 */
[----:B------:R-:W-:Y:S01]  /*9f80*/  F2FP.TF32.F32.PACK_B R79, R79 ;  /* 0x0000004fff4f723e */ /* 0x000fe200024050ff */
[----:B0-----:R-:W-:Y:S01]  /*9f90*/  @P0 IMAD.MOV.U32 R6, RZ, RZ, R14 ;  /* 0x000000ffff060224 */ /* 0x001fe200078e000e */
[----:B------:R-:W-:Y:S01]  /*9fa0*/  F2FP.TF32.F32.PACK_B R13, R13 ;  /* 0x0000000dff0d723e */ /* 0x000fe200024050ff */
[----:B------:R-:W-:Y:S01]  /*9fb0*/  @P0 IMAD.MOV.U32 R7, RZ, RZ, R15 ;  /* 0x000000ffff070224 */ /* 0x000fe200078e000f */
[----:B------:R-:W-:Y:S01]  /*9fc0*/  F2FP.TF32.F32.PACK_B R81, R81 ;  /* 0x00000051ff51723e */ /* 0x000fe200024050ff */
[----:B-1----:R-:W-:Y:S01]  /*9fd0*/  FMUL R9, R46, R155 ;  /* 0x0000009b2e097220 */ /* 0x002fe20000400000 */
[----:B------:R-:W-:-:S02]  /*9fe0*/  F2FP.TF32.F32.PACK_B R83, R83 ;  /* 0x00000053ff53723e */ /* 0x000fc400024050ff */
[----:B------:R0:W-:Y:S01]  /*9ff0*/  @P0 STG.E desc[UR36][R6.64+0x80], R11 ;  /* 0x0000800b06000986 */ /* 0x0001e2000c101924 */
[----:B------:R-:W-:Y:S02]  /*a000*/  ISETP.GT.AND P0, PT, R0, 0x28, P2 ;  /* 0x000000280000780c */ /* 0x000fe40001704270 */
[----:B------:R-:W-:Y:S02]  /*a010*/  F2FP.TF32.F32.PACK_B R9, R9 ;  /* 0x00000009ff09723e */ /* 0x000fe400024050ff */
[----:B------:R-:W-:Y:S02]  /*a020*/  F2FP.TF32.F32.PACK_B R21, R21 ;  /* 0x00000015ff15723e */ /* 0x000fe400024050ff */
[----:B------:R-:W-:Y:S02]  /*a030*/  F2FP.TF32.F32.PACK_B R85, R85 ;  /* 0x00000055ff55723e */ /* 0x000fe400024050ff */
[----:B------:R-:W-:Y:S01]  /*a040*/  F2FP.TF32.F32.PACK_B R87, R87 ;  /* 0x00000057ff57723e */ /* 0x000fe200024050ff */
[----:B0-----:R-:W-:-:S02]  /*a050*/  @P4 IMAD.MOV.U32 R6, RZ, RZ, R14 ;  /* 0x000000ffff064224 */ /* 0x001fc400078e000e */
[----:B------:R-:W-:Y:S01]  /*a060*/  FMUL R11, R48, R155 ;  /* 0x0000009b300b7220 */ /* 0x000fe20000400000 */
[----:B------:R-:W-:-:S04]  /*a070*/  @P4 IMAD.MOV.U32 R7, RZ, RZ, R15 ;  /* 0x000000ffff074224 */ /* 0x000fc800078e000f */
[----:B------:R-:W-:Y:S01]  /*a080*/  F2FP.TF32.F32.PACK_B R11, R11 ;  /* 0x0000000bff0b723e */ /* 0x000fe200024050ff */
[----:B------:R0:W-:Y:S01]  /*a090*/  @P4 STG.E desc[UR36][R6.64+0x84], R43 ;  /* 0x0000842b06004986 */ /* 0x0001e2000c101924 */
[----:B------:R-:W-:-:S03]  /*a0a0*/  ISETP.GT.AND P4, PT, R0, 0x29, P2 ;  /* 0x000000290000780c */ /* 0x000fc60001784270 */
[----:B------:R1:W-:Y:S01]  /*a0b0*/  @P5 STG.E desc[UR36][R4.64+0xa0], R3 ;  /* 0x0000a00304005986 */ /* 0x0003e2000c101924 */
[----:B------:R-:W-:-:S03]  /*a0c0*/  ISETP.GT.AND P5, PT, R0, 0x30, P1 ;  /* 0x000000300000780c */ /* 0x000fc60000fa4270 */
[----:B------:R-:W-:Y:S01]  /*a0d0*/  @P3 STG.E desc[UR36][R4.64+0xa4], R45 ;  /* 0x0000a42d04003986 */ /* 0x000fe2000c101924 */
[----:B------:R-:W-:Y:S01]  /*a0e0*/  ISETP.GT.AND P3, PT, R0, 0x31, P1 ;  /* 0x000000310000780c */ /* 0x000fe20000f64270 */
[----:B0-----:R-:W-:Y:S02]  /*a0f0*/  @P0 IMAD.MOV.U32 R6, RZ, RZ, R14 ;  /* 0x000000ffff060224 */ /* 0x001fe400078e000e */
[----:B------:R-:W-:Y:S02]  /*a100*/  @P0 IMAD.MOV.U32 R7, RZ, RZ, R15 ;  /* 0x000000ffff070224 */ /* 0x000fe400078e000f */
[----:B-1----:R-:W-:-:S03]  /*a110*/  FMUL R3, R50, R155 ;  /* 0x0000009b32037220 */ /* 0x002fc60000400000 */
[----:B------:R0:W-:Y:S01]  /*a120*/  @P0 STG.E desc[UR36][R6.64+0xa0], R9 ;  /* 0x0000a00906000986 */ /* 0x0001e2000c101924 */
[----:B------:R-:W-:Y:S02]  /*a130*/  ISETP.GT.AND P0, PT, R0, 0x30, P2 ;  /* 0x000000300000780c */ /* 0x000fe40001704270 */
[----:B------:R-:W-:Y:S01]  /*a140*/  F2FP.TF32.F32.PACK_B R3, R3 ;  /* 0x00000003ff03723e */ /* 0x000fe200024050ff */
[----:B0-----:R-:W-:Y:S02]  /*a150*/  @P4 IMAD.MOV.U32 R6, RZ, RZ, R14 ;  /* 0x000000ffff064224 */ /* 0x001fe400078e000e */
        /* <DEDUP_REMOVED lines=69> */
[----:B------:R-:W-:Y:S01]  /*a5b0*/  @P3 STG.E desc[UR36][R4.64+0x144], R65 ;  /* 0x0001444104003986 */ /* 0x000fe2000c101924 */
[----:B------:R-:W-:-:S03]  /*a5c0*/  ISETP.GT.AND P3, PT, R0, 0x59, P1 ;  /* 0x000000590000780c */ /* 0x000fc60000f64270 */
[----:B------:R1:W-:Y:S01]  /*a5d0*/  @P5 STG.E desc[UR36][R4.64+0x140], R9 ;  /* 0x0001400904005986 */ /* 0x0003e2000c101924 */
[----:B------:R-:W-:Y:S01]  /*a5e0*/  ISETP.GT.AND P5, PT, R0, 0x58, P1 ;  /* 0x000000580000780c */ /* 0x000fe20000fa4270 */
[----:B0-----:R-:W-:Y:S02]  /*a5f0*/  @P0 IMAD.MOV.U32 R6, RZ, RZ, R14 ;  /* 0x000000ffff060224 */ /* 0x001fe400078e000e */
[----:B------:R-:W-:-:S05]  /*a600*/  @P0 IMAD.MOV.U32 R7, RZ, RZ, R15 ;  /* 0x000000ffff070224 */ /* 0x000fca00078e000f */
[----:B------:R0:W-:Y:S01]  /*a610*/  @P0 STG.E desc[UR36][R6.64+0x140], R11 ;  /* 0x0001400b06000986 */ /* 0x0001e2000c101924 */
[----:B------:R-:W-:Y:S01]  /*a620*/  ISETP.GT.AND P0, PT, R0, 0x58, P2 ;  /* 0x000000580000780c */ /* 0x000fe20001704270 */
[----:B-1----:R-:W-:-:S05]  /*a630*/  FMUL R9, R70, R155 ;  /* 0x0000009b46097220 */ /* 0x002fca0000400000 */
        /* <DEDUP_REMOVED lines=50> */
[----:B------:R-:W-:-:S05]  /*a960*/  @P4 IMAD.MOV.U32 R7, RZ, RZ, R15 ;  /* 0x000000ffff074224 */ /* 0x000fca00078e000f */
[----:B------:R0:W-:Y:S01]  /*a970*/  @P4 STG.E desc[UR36][R6.64+0x1a4], R79 ;  /* 0x0001a44f06004986 */ /* 0x0001e2000c101924 */
[----:B------:R-:W-:-:S03]  /*a980*/  ISETP.GT.AND P4, PT, R0, 0x71, P2 ;  /* 0x000000710000780c */ /* 0x000fc60001784270 */
[----:B------:R-:W-:Y:S01]  /*a990*/  @P3 STG.E desc[UR36][R4.64+0x1c0], R13 ;  /* 0x0001c00d04003986 */ /* 0x000fe2000c101924 */
[C---:B------:R-:W-:Y:S02]  /*a9a0*/  ISETP.GT.AND P3, PT, R0.reuse, 0x78, P1 ;  /* 0x000000780000780c */ /* 0x040fe40000f64270 */
[C---:B------:R-:W-:Y:S01]  /*a9b0*/  ISETP.GT.AND P1, PT, R0.reuse, 0x79, P1 ;  /* 0x000000790000780c */ /* 0x040fe20000f24270 */
[----:B------:R-:W-:Y:S01]  /*a9c0*/  @P5 STG.E desc[UR36][R4.64+0x1c4], R81 ;  /* 0x0001c45104005986 */ /* 0x000fe2000c101924 */
[C---:B------:R-:W-:Y:S02]  /*a9d0*/  ISETP.GT.AND P5, PT, R0.reuse, 0x78, P2 ;  /* 0x000000780000780c */ /* 0x040fe400017a4270 */
[----:B------:R-:W-:Y:S01]  /*a9e0*/  ISETP.GT.AND P2, PT, R0, 0x79, P2 ;  /* 0x000000790000780c */ /* 0x000fe20001744270 */
[----:B0-----:R-:W-:Y:S02]  /*a9f0*/  @P0 IMAD.MOV.U32 R6, RZ, RZ, R14 ;  /* 0x000000ffff060224 */ /* 0x001fe400078e000e */
[----:B------:R-:W-:-:S05]  /*aa00*/  @P0 IMAD.MOV.U32 R7, RZ, RZ, R15 ;  /* 0x000000ffff070224 */ /* 0x000fca00078e000f */
[----:B------:R0:W-:Y:S02]  /*aa10*/  @P0 STG.E desc[UR36][R6.64+0x1c0], R3 ;  /* 0x0001c00306000986 */ /* 0x0001e4000c101924 */
[----:B0-----:R-:W-:Y:S02]  /*aa20*/  @P4 IMAD.MOV.U32 R6, RZ, RZ, R14 ;  /* 0x000000ffff064224 */ /* 0x001fe400078e000e */
[----:B------:R-:W-:-:S05]  /*aa30*/  @P4 IMAD.MOV.U32 R7, RZ, RZ, R15 ;  /* 0x000000ffff074224 */ /* 0x000fca00078e000f */
[----:B------:R-:W-:Y:S04]  /*aa40*/  @P4 STG.E desc[UR36][R6.64+0x1c4], R83 ;  /* 0x0001c45306004986 */ /* 0x000fe8000c101924 */
[----:B------:R-:W-:Y:S04]  /*aa50*/  @P3 STG.E desc[UR36][R4.64+0x1e0], R21 ;  /* 0x0001e01504003986 */ /* 0x000fe8000c101924 */
[----:B------:R0:W-:Y:S02]  /*aa60*/  @P1 STG.E desc[UR36][R4.64+0x1e4], R85 ;  /* 0x0001e45504001986 */ /* 0x0001e4000c101924 */
[----:B0-----:R-:W-:-:S02]  /*aa70*/  @P5 IMAD.MOV.U32 R4, RZ, RZ, R14 ;  /* 0x000000ffff045224 */ /* 0x001fc400078e000e */
[----:B------:R-:W-:-:S05]  /*aa80*/  @P5 IMAD.MOV.U32 R5, RZ, RZ, R15 ;  /* 0x000000ffff055224 */ /* 0x000fca00078e000f */
[----:B------:R0:W-:Y:S04]  /*aa90*/  @P5 STG.E desc[UR36][R4.64+0x1e0], R9 ;  /* 0x0001e00904005986 */ /* 0x0001e8000c101924 */
[----:B------:R0:W-:Y:S02]  /*aaa0*/  @P2 STG.E desc[UR36][R14.64+0x1e4], R87 ;  /* 0x0001e4570e002986 */ /* 0x0001e4000c101924 */
.L_x_286:
[----:B------:R-:W-:Y:S05]  /*aab0*/  BSYNC B0 ;  /* 0x0000000000007941 */ /* 0x000fea0003800000 */
.L_x_34:
[----:B------:R-:W-:Y:S01]  /*aac0*/  ULDC UR4, c[0x0][0xc] ;  /* 0x0000030000047ab9 */ /* 0x000fe20000000800 */
[----:B------:R-:W-:Y:S01]  /*aad0*/  ULDC UR5, c[0x0][0x10] ;  /* 0x0000040000057ab9 */ /* 0x000fe20000000800 */
[----:B0-----:R-:W0:Y:S01]  /*aae0*/  LDC R3, c[0x0][0x14] ;  /* 0x00000500ff037b82 */ /* 0x001e220000000800 */
[----:B------:R-:W-:Y:S01]  /*aaf0*/  UIMAD.WIDE.U32 UR4, UR4, UR5, URZ ;  /* 0x00000005040472a5 */ /* 0x000fe2000f8e003f */
[----:B------:R-:W-:Y:S01]  /*ab00*/  PRMT R0, RZ, 0x7610, R0 ;  /* 0x00007610ff007816 */ /* 0x000fe20000000000 */
[----:B-----5:R-:W-:Y:S02]  /*ab10*/  IMAD.MOV.U32 R154, RZ, RZ, -0x1 ;  /* 0xffffffffff9a7424 */ /* 0x020fe400078e00ff */
[----:B------:R-:W-:Y:S02]  /*ab20*/  IMAD.MOV.U32 R23, RZ, RZ, -0x1 ;  /* 0xffffffffff177424 */ /* 0x000fe400078e00ff */
[----:B0-----:R-:W-:-:S04]  /*ab30*/  IMAD.WIDE.U32 R16, R3, UR4, R16 ;  /* 0x0000000403107c25 */ /* 0x001fc8000f8e0010 */
[----:B------:R-:W-:Y:S01]  /*ab40*/  IMAD R3, R3, UR5, RZ ;  /* 0x0000000503037c24 */ /* 0x000fe2000f8e02ff */
[----:B------:R-:W-:Y:S02]  /*ab50*/  ULDC.64 UR4, c[0x0][0x650] ;  /* 0x0001940000047ab9 */ /* 0x000fe40000000a00 */
[----:B------:R-:W-:Y:S01]  /*ab60*/  ISETP.GE.U32.AND P0, PT, R16, UR4, PT ;  /* 0x0000000410007c0c */ /* 0x000fe2000bf06070 */
[----:B------:R-:W-:-:S05]  /*ab70*/  IMAD.IADD R17, R17, 0x1, R3 ;  /* 0x0000000111117824 */ /* 0x000fca00078e0203 */
[----:B------:R-:W-:-:S13]  /*ab80*/  ISETP.GE.U32.AND.EX P0, PT, R17, UR5, PT, P0 ;  /* 0x0000000511007c0c */ /* 0x000fda000bf06100 */
[----:B------:R-:W-:Y:S05]  /*ab90*/  @P0 BRA `(.L_x_287) ;  /* 0x0000000400640947 */ /* 0x000fea0003800000 */
[----:B------:R-:W0:Y:S01]  /*aba0*/  S2R R12, SR_CTAID.X ;  /* 0x00000000000c7919 */ /* 0x000e220000002500 */
[----:B---3--:R-:W3:Y:S01]  /*abb0*/  LDC.64 R10, c[0x0][0x628] ;  /* 0x00018a00ff0a7b82 */ /* 0x008ee20000000a00 */
[----:B------:R-:W-:Y:S01]  /*abc0*/  ULDC UR4, c[0x0][0x150] ;  /* 0x0000540000047ab9 */ /* 0x000fe20000000800 */
[----:B------:R-:W-:Y:S01]  /*abd0*/  IMAD.MOV.U32 R8, RZ, RZ, R16 ;  /* 0x000000ffff087224 */ /* 0x000fe200078e0010 */
[----:B------:R-:W0:Y:S01]  /*abe0*/  S2R R24, SR_CTAID.Y ;  /* 0x0000000000187919 */ /* 0x000e220000002600 */
[----:B------:R-:W-:-:S04]  /*abf0*/  IMAD.MOV.U32 R9, RZ, RZ, R17 ;  /* 0x000000ffff097224 */ /* 0x000fc800078e0011 */
[----:B------:R-:W1:Y:S08]  /*ac00*/  LDC R21, c[0x0][0x144] ;  /* 0x00005100ff157b82 */ /* 0x000e700000000800 */
[----:B------:R-:W1:Y:S08]  /*ac10*/  LDC R0, c[0x0][0x630] ;  /* 0x00018c00ff007b82 */ /* 0x000e700000000800 */
[----:B------:R-:W1:Y:S01]  /*ac20*/  LDC.64 R14, c[0x0][0x620] ;  /* 0x00018800ff0e7b82 */ /* 0x000e620000000a00 */
[----:B---3--:R-:W-:-:S04]  /*ac30*/  ISETP.NE.U32.AND P0, PT, R10, RZ, PT ;  /* 0x000000ff0a00720c */ /* 0x008fc80003f05070 */
[----:B------:R-:W-:Y:S02]  /*ac40*/  ISETP.NE.AND.EX P0, PT, R11, RZ, PT, P0 ;  /* 0x000000ff0b00720c */ /* 0x000fe40003f05300 */
[----:B0-----:R-:W-:-:S05]  /*ac50*/  I2FP.F32.U32 R3, R12 ;  /* 0x0000000c00037245 */ /* 0x001fca0000201000 */
[----:B------:R-:W-:-:S04]  /*ac60*/  FMUL R3, R3, UR4 ;  /* 0x0000000403037c20 */ /* 0x000fc80008400000 */
[----:B------:R0:W3:Y:S02]  /*ac70*/  F2I.U32.TRUNC.NTZ R20, R3 ;  /* 0x0000000300147305 */ /* 0x0000e4000020f000 */
[----:B------:R-:W-:Y:S05]  /*ac80*/  @!P0 BRA `(.L_x_288) ;  /* 0x0000000000288947 */ /* 0x000fea0003800000 */
[----:B0-----:R-:W0:Y:S02]  /*ac90*/  LDC R3, c[0x0][0x634] ;  /* 0x00018d00ff037b82 */ /* 0x001e240000000800 */
        /* <DEDUP_REMOVED lines=9> */
.L_x_288:
[----:B------:R-:W5:Y:S01]  /*ad30*/  LDC.64 R30, c[0x0][0x640] ;  /* 0x00019000ff1e7b82 */ /* 0x000f620000000a00 */
[-CC-:B-1----:R-:W-:Y:S01]  /*ad40*/  SHF.R.U64 R23, R8, R0.reuse, R9.reuse ;  /* 0x0000000008177219 */ /* 0x182fe20000001209 */
[----:B---3--:R-:W-:Y:S01]  /*ad50*/  IMAD.MOV R20, RZ, RZ, -R20 ;  /* 0x000000ffff147224 */ /* 0x008fe200078e0a14 */
[----:B------:R-:W-:Y:S01]  /*ad60*/  SHF.R.U32.HI R0, RZ, R0, R9 ;  /* 0x00000000ff007219 */ /* 0x000fe20000011609 */
[----:B------:R-:W-:Y:S01]  /*ad70*/  ULDC UR4, c[0x0][0x154] ;  /* 0x0000550000047ab9 */ /* 0x000fe20000000800 */
[----:B0-----:R-:W-:Y:S01]  /*ad80*/  IADD3 R3, P0, RZ, -R23, RZ ;  /* 0x80000017ff037210 */ /* 0x001fe20007f1e0ff */
[----:B------:R-:W-:Y:S02]  /*ad90*/  IMAD R26, R21, R20, R12 ;  /* 0x00000014151a7224 */ /* 0x000fe400078e020c */
[----:B------:R-:W0:Y:S01]  /*ada0*/  LDC R6, c[0x0][0x618] ;  /* 0x00018600ff067b82 */ /* 0x000e220000000800 */
[----:B------:R-:W-:Y:S02]  /*adb0*/  IMAD.MOV.U32 R7, RZ, RZ, 0x1 ;  /* 0x00000001ff077424 */ /* 0x000fe400078e00ff */
[----:B------:R-:W-:-:S04]  /*adc0*/  IMAD.X R5, RZ, RZ, ~R0, P0 ;  /* 0x000000ffff057224 */ /* 0x000fc800000e0e00 */
[-C--:B------:R-:W-:Y:S01]  /*add0*/  IMAD R0, R5, R14.reuse, RZ ;  /* 0x0000000e05007224 */ /* 0x080fe200078e02ff */
[----:B------:R-:W1:Y:S01]  /*ade0*/  LDC R8, c[0x0][0x608] ;  /* 0x00018200ff087b82 */ /* 0x000e620000000800 */
[----:B------:R-:W-:-:S04]  /*adf0*/  IMAD.WIDE.U32 R4, R3, R14, R16 ;  /* 0x0000000e03047225 */ /* 0x000fc800078e0010 */
[----:B------:R-:W-:Y:S01]  /*ae00*/  IMAD R3, R3, R15, R0 ;  /* 0x0000000f03037224 */ /* 0x000fe200078e0200 */
[----:B------:R-:W-:Y:S02]  /*ae10*/  I2FP.F32.U32 R0, R24 ;  /* 0x0000001800007245 */ /* 0x000fe40000201000 */
[----:B------:R-:W3:Y:S01]  /*ae20*/  LDC R28, c[0x0][0x658] ;  /* 0x00019600ff1c7b82 */ /* 0x000ee20000000800 */
[----:B------:R-:W-:Y:S01]  /*ae30*/  IMAD.IADD R3, R5, 0x1, R3 ;  /* 0x0000000105037824 */ /* 0x000fe200078e0203 */
[----:B-----5:R-:W-:Y:S01]  /*ae40*/  ISETP.NE.U32.AND P0, PT, R30, RZ, PT ;  /* 0x000000ff1e00720c */ /* 0x020fe20003f05070 */
[----:B------:R-:W-:Y:S01]  /*ae50*/  FMUL R0, R0, UR4 ;  /* 0x0000000400007c20 */ /* 0x000fe20008400000 */
[----:B------:R-:W-:Y:S02]  /*ae60*/  IMAD.MOV.U32 R5, RZ, RZ, -0x1 ;  /* 0xffffffffff057424 */ /* 0x000fe400078e00ff */
[----:B------:R-:W-:Y:S01]  /*ae70*/  ISETP.NE.AND.EX P0, PT, R31, RZ, PT, P0 ;  /* 0x000000ff1f00720c */ /* 0x000fe20003f05300 */
[----:B------:R1:W2:Y:S01]  /*ae80*/  F2I.U32.TRUNC.NTZ R13, R0 ;  /* 0x00000000000d7305 */ /* 0x0002a2000020f000 */
[----:B------:R-:W2:Y:S01]  /*ae90*/  LDC R15, c[0x0][0x148] ;  /* 0x00005200ff0f7b82 */ /* 0x000ea20000000800 */
[----:B0-----:R-:W-:-:S02]  /*aea0*/  SHF.R.U64 R12, R4, R6, R3 ;  /* 0x00000006040c7219 */ /* 0x001fc40000001203 */
[----:B------:R-:W-:-:S05]  /*aeb0*/  SHF.R.U32.HI R3, RZ, R6, R3 ;  /* 0x00000006ff037219 */ /* 0x000fca0000011603 */
[----:B------:R-:W0:Y:S01]  /*aec0*/  LDC R20, c[0x0][0x600] ;  /* 0x00018000ff147b82 */ /* 0x000e220000000800 */
[-CC-:B-1----:R-:W-:Y:S02]  /*aed0*/  SHF.R.U64 R10, R12, R8.reuse, R3.reuse ;  /* 0x000000080c0a7219 */ /* 0x182fe40000001203 */
[----:B------:R-:W-:-:S05]  /*aee0*/  SHF.R.U32.HI R3, RZ, R8, R3 ;  /* 0x00000008ff037219 */ /* 0x000fca0000011603 */
[----:B------:R-:W1:Y:S01]  /*aef0*/  LDC R21, c[0x0][0x648] ;  /* 0x00019200ff157b82 */ /* 0x000e620000000800 */
[-C--:B---3--:R-:W-:Y:S02]  /*af00*/  SHF.L.U32 R4, R5, R28.reuse, RZ ;  /* 0x0000001c05047219 */ /* 0x088fe400000006ff */
[-CC-:B------:R-:W-:Y:S02]  /*af10*/  SHF.R.U64 R14, R10, R28.reuse, R3.reuse ;  /* 0x0000001c0a0e7219 */ /* 0x180fe40000001203 */
[----:B------:R-:W-:Y:S02]  /*af20*/  SHF.R.U32.HI R5, RZ, R28, R3 ;  /* 0x0000001cff057219 */ /* 0x000fe40000011603 */
[----:B------:R-:W-:Y:S01]  /*af30*/  LOP3.LUT R153, RZ, R4, RZ, 0x33, !PT ;  /* 0x00000004ff997212 */ /* 0x000fe200078e33ff */
[----:B------:R-:W3:Y:S01]  /*af40*/  LDC R25, c[0x0][0x638] ;  /* 0x00018e00ff197b82 */ /* 0x000ee20000000800 */
[----:B------:R-:W-:Y:S01]  /*af50*/  SHF.L.U32 R28, R7, R28, RZ ;  /* 0x0000001c071c7219 */ /* 0x000fe200000006ff */
[----:B------:R-:W-:-:S06]  /*af60*/  IMAD.MOV.U32 R4, RZ, RZ, R14 ;  /* 0x000000ffff047224 */ /* 0x000fcc00078e000e */
[----:B------:R-:W0:Y:S01]  /*af70*/  LDC R27, c[0x0][0x610] ;  /* 0x00018400ff1b7b82 */ /* 0x000e220000000800 */
[----:B------:R-:W-:Y:S05]  /*af80*/  @!P0 BRA `(.L_x_289) ;  /* 0x0000000000288947 */ /* 0x000fea0003800000 */
[----:B------:R-:W5:Y:S02]  /*af90*/  LDC R3, c[0x0][0x64c] ;  /* 0x00019300ff037b82 */ /* 0x000f640000000800 */
[----:B-----5:R-:W-:-:S05]  /*afa0*/  IADD3 R3, P0, R14, R3, RZ ;  /* 0x000000030e037210 */ /* 0x020fca0007f1e0ff */
        /* <DEDUP_REMOVED lines=8> */
.L_x_289:
[----:B------:R-:W-:Y:S01]  /*b030*/  ISETP.NE.AND P0, PT, R2, 0x1, PT ;  /* 0x000000010200780c */ /* 0x000fe20003f05270 */
[----:B--2---:R-:W-:Y:S01]  /*b040*/  IMAD.MOV R13, RZ, RZ, -R13 ;  /* 0x000000ffff0d7224 */ /* 0x004fe200078e0a0d */
[----:B-1----:R-:W-:Y:S01]  /*b050*/  SHF.R.U64 R0, R4, R21, R5 ;  /* 0x0000001504007219 */ /* 0x002fe20000001205 */
[----:B0-----:R-:W-:Y:S01]  /*b060*/  VIADD R5, R20, 0xffffffff ;  /* 0xffffffff14057836 */ /* 0x001fe20000000000 */
[----:B------:R-:W-:-:S03]  /*b070*/  LOP3.LUT R153, R10, R153, RZ, 0xc0, !PT ;  /* 0x000000990a997212 */ /* 0x000fc600078ec0ff */
[----:B------:R-:W-:Y:S01]  /*b080*/  IMAD.MOV R3, RZ, RZ, -R0 ;  /* 0x000000ffff037224 */ /* 0x000fe200078e0a00 */
[----:B------:R-:W-:Y:S01]  /*b090*/  LOP3.LUT R5, R12, R5, RZ, 0xc0, !PT ;  /* 0x000000050c057212 */ /* 0x000fe200078ec0ff */
[----:B------:R-:W-:Y:S02]  /*b0a0*/  IMAD R153, R28, R0, R153 ;  /* 0x000000001c997224 */ /* 0x000fe400078e0299 */
[----:B---3--:R-:W-:Y:S02]  /*b0b0*/  IMAD R0, R3, R25, R14 ;  /* 0x0000001903007224 */ /* 0x008fe400078e020e */
[----:B------:R-:W-:Y:S02]  /*b0c0*/  @P0 IMAD R26, R15, R13, R24 ;  /* 0x0000000d0f1a0224 */ /* 0x000fe400078e0218 */
[----:B------:R-:W-:Y:S02]  /*b0d0*/  IMAD R4, R0, R20, R5 ;  /* 0x0000001400047224 */ /* 0x000fe400078e0205 */
[----:B------:R-:W-:-:S02]  /*b0e0*/  IMAD R153, R153, R27, R26 ;  /* 0x0000001b99997224 */ /* 0x000fc400078e021a */
[----:B------:R-:W-:-:S03]  /*b0f0*/  IMAD.MOV.U32 R3, RZ, RZ, 0x1 ;  /* 0x00000001ff037424 */ /* 0x000fc600078e00ff */
[----:B------:R-:W-:Y:S02]  /*b100*/  SEL R154, R4, R153, !P0 ;  /* 0x00000099049a7207 */ /* 0x000fe40004000000 */
[----:B------:R-:W-:Y:S02]  /*b110*/  PRMT R0, R3, 0x7610, R0 ;  /* 0x0000761003007816 */ /* 0x000fe40000000000 */
[----:B------:R-:W-:-:S07]  /*b120*/  SEL R153, R153, R4, !P0 ;  /* 0x0000000499997207 */ /* 0x000fce0004000000 */
.L_x_287:
[----:B------:R-:W-:-:S13]  /*b130*/  LOP3.LUT P0, RZ, R0, 0xff, RZ, 0xc0, !PT ;  /* 0x000000ff00ff7812 */ /* 0x000fda000780c0ff */
[----:B------:R-:W-:Y:S05]  /*b140*/  @P0 BRA `(.L_x_290) ;  /* 0xffffff6000340947 */ /* 0x000fea000383ffff */
[----:B------:R-:W-:Y:S05]  /*b150*/  EXIT ;  /* 0x000000000000794d */ /* 0x000fea0003800000 */
.L_x_7:
[----:B0-----:R-:W-:Y:S01]  /*b160*/  ULDC.64 UR4, c[0x0][0x650] ;  /* 0x0001940000047ab9 */ /* 0x001fe20000000a00 */
        /* <DEDUP_REMOVED lines=25> */
.L_x_292:
[----:B------:R-:W0:Y:S01]  /*b300*/  LDC.64 R28, c[0x0][0x640] ;  /* 0x00019000ff1c7b82 */ /* 0x000e220000000a00 */
[-CC-:B------:R-:W-:Y:S01]  /*b310*/  SHF.R.U64 R22, R12, R6.reuse, R13.reuse ;  /* 0x000000060c167219 */ /* 0x180fe2000000120d */
[----:B------:R-:W-:Y:S01]  /*b320*/  IMAD.MOV.U32 R30, RZ, RZ, 0x1 ;  /* 0x00000001ff1e7424 */ /* 0x000fe200078e00ff */
[----:B------:R-:W-:Y:S02]  /*b330*/  SHF.R.U32.HI R6, RZ, R6, R13 ;  /* 0x00000006ff067219 */ /* 0x000fe4000001160d */
        /* <DEDUP_REMOVED lines=8> */
[----:B------:R-:W-:Y:S01]  /*b3c0*/  IMAD.IADD R9, R9, 0x1, R11 ;  /* 0x0000000109097824 */ /* 0x000fe200078e020b */
[----:B0-----:R-:W-:-:S04]  /*b3d0*/  ISETP.NE.U32.AND P0, PT, R28, RZ, PT ;  /* 0x000000ff1c00720c */ /* 0x001fc80003f05070 */
[----:B------:R-:W-:Y:S02]  /*b3e0*/  ISETP.NE.AND.EX P0, PT, R29, RZ, PT, P0 ;  /* 0x000000ff1d00720c */ /* 0x000fe40003f05300 */
[----:B------:R-:W0:Y:S01]  /*b3f0*/  LDC R20, c[0x0][0x600] ;  /* 0x00018000ff147b82 */ /* 0x000e220000000800 */
[-CC-:B-1----:R-:W-:Y:S01]  /*b400*/  SHF.R.U64 R14, R8, R10.reuse, R9.reuse ;  /* 0x0000000a080e7219 */ /* 0x182fe20000001209 */
[----:B------:R-:W-:Y:S01]  /*b410*/  IMAD.MOV.U32 R8, RZ, RZ, -0x1 ;  /* 0xffffffffff087424 */ /* 0x000fe200078e00ff */
[----:B------:R-:W-:-:S05]  /*b420*/  SHF.R.U32.HI R9, RZ, R10, R9 ;  /* 0x0000000aff097219 */ /* 0x000fca0000011609 */
[----:B------:R-:W1:Y:S01]  /*b430*/  LDC R26, c[0x0][0x648] ;  /* 0x00019200ff1a7b82 */ /* 0x000e620000000800 */
[-CC-:B--2---:R-:W-:Y:S02]  /*b440*/  SHF.R.U64 R21, R14, R12.reuse, R9.reuse ;  /* 0x0000000c0e157219 */ /* 0x184fe40000001209 */
[----:B------:R-:W-:-:S05]  /*b450*/  SHF.R.U32.HI R6, RZ, R12, R9 ;  /* 0x0000000cff067219 */ /* 0x000fca0000011609 */
[----:B------:R-:W2:Y:S01]  /*b460*/  LDC R27, c[0x0][0x638] ;  /* 0x00018e00ff1b7b82 */ /* 0x000ea20000000800 */
[-C--:B---3--:R-:W-:Y:S02]  /*b470*/  SHF.L.U32 R8, R8, R25.reuse, RZ ;  /* 0x0000001908087219 */ /* 0x088fe400000006ff */
[-CC-:B------:R-:W-:Y:S02]  /*b480*/  SHF.R.U64 R23, R21, R25.reuse, R6.reuse ;  /* 0x0000001915177219 */ /* 0x180fe40000001206 */
[----:B------:R-:W-:Y:S02]  /*b490*/  LOP3.LUT R32, RZ, R8, RZ, 0x33, !PT ;  /* 0x00000008ff207212 */ /* 0x000fe400078e33ff */
[----:B------:R-:W-:Y:S01]  /*b4a0*/  SHF.R.U32.HI R9, RZ, R25, R6 ;  /* 0x00000019ff097219 */ /* 0x000fe20000011606 */
[----:B------:R-:W3:Y:S01]  /*b4b0*/  LDC R31, c[0x0][0x610] ;  /* 0x00018400ff1f7b82 */ /* 0x000ee20000000800 */
[----:B------:R-:W-:Y:S01]  /*b4c0*/  IMAD.MOV.U32 R8, RZ, RZ, R23 ;  /* 0x000000ffff087224 */ /* 0x000fe200078e0017 */
[----:B------:R-:W-:Y:S06]  /*b4d0*/  @!P0 BRA `(.L_x_293) ;  /* 0x0000000000288947 */ /* 0x000fec0003800000 */
        /* <DEDUP_REMOVED lines=10> */
.L_x_293:
[----:B------:R-:W-:Y:S02]  /*b580*/  ISETP.NE.AND P0, PT, R2, 0x1, PT ;  /* 0x000000010200780c */ /* 0x000fe40003f05270 */
[----:B-1----:R-:W-:Y:S01]  /*b590*/  SHF.R.U64 R6, R8, R26, R9 ;  /* 0x0000001a08067219 */ /* 0x002fe20000001209 */
[----:B0-----:R-:W-:Y:S01]  /*b5a0*/  VIADD R9, R20, 0xffffffff ;  /* 0xffffffff14097836 */ /* 0x001fe20000000000 */
[----:B------:R-:W-:Y:S02]  /*b5b0*/  SHF.L.U32 R30, R30, R25, RZ ;  /* 0x000000191e1e7219 */ /* 0x000fe400000006ff */
[----:B------:R-:W-:Y:S01]  /*b5c0*/  LOP3.LUT R5, R21, R32, RZ, 0xc0, !PT ;  /* 0x0000002015057212 */ /* 0x000fe200078ec0ff */
[----:B------:R-:W-:-:S04]  /*b5d0*/  IMAD.MOV R8, RZ, RZ, -R6 ;  /* 0x000000ffff087224 */ /* 0x000fc800078e0a06 */
[----:B------:R-:W-:Y:S01]  /*b5e0*/  IMAD R6, R30, R6, R5 ;  /* 0x000000061e067224 */ /* 0x000fe200078e0205 */
[----:B------:R-:W-:Y:S01]  /*b5f0*/  LOP3.LUT R5, R14, R9, RZ, 0xc0, !PT ;  /* 0x000000090e057212 */ /* 0x000fe200078ec0ff */
[----:B------:R-:W-:Y:S02]  /*b600*/  @P0 IMAD R3, R7, R24, R4 ;  /* 0x0000001807030224 */ /* 0x000fe400078e0204 */
[----:B--2---:R-:W-:Y:S02]  /*b610*/  IMAD R4, R8, R27, R23 ;  /* 0x0000001b08047224 */ /* 0x004fe400078e0217 */
[----:B---3--:R-:W-:Y:S02]  /*b620*/  IMAD R3, R6, R31, R3 ;  /* 0x0000001f06037224 */ /* 0x008fe400078e0203 */
[----:B------:R-:W-:Y:S02]  /*b630*/  IMAD R4, R4, R20, R5 ;  /* 0x0000001404047224 */ /* 0x000fe400078e0205 */
[----:B------:R-:W-:-:S02]  /*b640*/  IMAD.MOV.U32 R8, RZ, RZ, 0x1 ;  /* 0x00000001ff087424 */ /* 0x000fc400078e00ff */
[----:B------:R-:W-:Y:S01]  /*b650*/  IMAD.MOV.U32 R6, RZ, RZ, R22 ;  /* 0x000000ffff067224 */ /* 0x000fe200078e0016 */
[----:B------:R-:W-:Y:S02]  /*b660*/  SEL R20, R4, R3, !P0 ;  /* 0x0000000304147207 */ /* 0x000fe40004000000 */
[----:B------:R-:W-:-:S07]  /*b670*/  SEL R21, R3, R4, !P0 ;  /* 0x0000000403157207 */ /* 0x000fce0004000000 */
.L_x_291:
[----:B------:R-:W-:-:S08]  /*b680*/  NOP ;  /* 0x0000000000007918 */ /* 0x000fd00000000000 */
[----:B------:R-:W0:-:S00]  /*b690*/  USETMAXREG.DEALLOC.CTAPOOL 0x28 ;  /* 0x00000028000079c8 */ /* 0x000e0000080e0500 */
[----:B0-----:R-:W-:-:S13]  /*b6a0*/  ISETP.NE.AND P0, PT, R0, RZ, PT ;  /* 0x000000ff0000720c */ /* 0x001fda0003f05270 */
[----:B------:R-:W-:Y:S05]  /*b6b0*/  @P0 EXIT ;  /* 0x000000000000094d */ /* 0x000fea0003800000 */
[----:B------:R-:W-:Y:S01]  /*b6c0*/  LOP3.LUT P0, RZ, R8, 0xff, RZ, 0xc0, !PT ;  /* 0x000000ff08ff7812 */ /* 0x000fe2000780c0ff */
[----:B------:R-:W-:Y:S02]  /*b6d0*/  IMAD.MOV.U32 R0, RZ, RZ, 0x1 ;  /* 0x00000001ff007424 */ /* 0x000fe400078e00ff */
[----:B------:R-:W-:-:S10]  /*b6e0*/  IMAD.MOV.U32 R3, RZ, RZ, RZ ;  /* 0x000000ffff037224 */ /* 0x000fd400078e00ff */
[----:B------:R-:W-:Y:S05]  /*b6f0*/  @!P0 BRA `(.L_x_294) ;  /* 0x0000000c00748947 */ /* 0x000fea0003800000 */
[----:B------:R-:W0:Y:S01]  /*b700*/  LDC R0, c[0x0][0x28c] ;  /* 0x0000a300ff007b82 */ /* 0x000e220000000800 */
[----:B------:R-:W1:Y:S01]  /*b710*/  S2R R12, SR_CgaCtaId ;  /* 0x00000000000c7919 */ /* 0x000e620000008800 */
[----:B------:R-:W-:Y:S01]  /*b720*/  ULDC UR5, c[0x0][0x658] ;  /* 0x0001960000057ab9 */ /* 0x000fe20000000800 */
[----:B------:R-:W-:Y:S01]  /*b730*/  UMOV UR7, 0xffffffff ;  /* 0xffffffff00077882 */ /* 0x000fe20000000000 */
[----:B------:R-:W-:Y:S01]  /*b740*/  ULDC UR6, c[0x0][0xc] ;  /* 0x0000030000067ab9 */ /* 0x000fe20000000800 */
[----:B------:R-:W-:Y:S01]  /*b750*/  USHF.L.U32 UR9, UR7, UR5, URZ ;  /* 0x0000000507097299 */ /* 0x000fe2000800063f */
[----:B------:R-:W-:Y:S01]  /*b760*/  BSSY B0, `(.L_x_294) ;  /* 0x00000d6000007945 */ /* 0x000fe20003800000 */
[----:B------:R-:W-:Y:S01]  /*b770*/  UMOV UR8, 0x1 ;  /* 0x0000000100087882 */ /* 0x000fe20000000000 */
[----:B------:R-:W-:Y:S01]  /*b780*/  ULDC UR7, c[0x0][0x10] ;  /* 0x0000040000077ab9 */ /* 0x000fe20000000800 */
[----:B------:R-:W-:Y:S01]  /*b790*/  USHF.L.U32 UR5, UR8, UR5, URZ ;  /* 0x0000000508057299 */ /* 0x000fe2000800063f */
[----:B------:R-:W-:Y:S01]  /*b7a0*/  IMAD.MOV.U32 R9, RZ, RZ, 0x1 ;  /* 0x00000001ff097424 */ /* 0x000fe200078e00ff */
[----:B------:R-:W-:Y:S01]  /*b7b0*/  UIMAD.WIDE.U32 UR6, UR6, UR7, URZ ;  /* 0x00000007060672a5 */ /* 0x000fe2000f8e003f */
[----:B------:R-:W-:Y:S01]  /*b7c0*/  LOP3.LUT R8, R19, 0x2, RZ, 0xfc, !PT ;  /* 0x0000000213087812 */ /* 0x000fe200078efcff */
[----:B------:R-:W-:Y:S01]  /*b7d0*/  ULDC UR8, c[0x0][0x14] ;  /* 0x0000050000087ab9 */ /* 0x000fe20000000800 */
[----:B------:R-:W-:Y:S01]  /*b7e0*/  ULDC UR4, c[0x0][0x600] ;  /* 0x0001800000047ab9 */ /* 0x000fe20000000800 */
[----:B------:R-:W-:-:S02]  /*b7f0*/  UIMAD.WIDE.U32 UR30, UR6, UR8, URZ ;  /* 0x00000008061e72a5 */ /* 0x000fc4000f8e003f */
[----:B------:R-:W-:Y:S02]  /*b800*/  UIMAD UR7, UR7, UR8, URZ ;  /* 0x00000008070772a4 */ /* 0x000fe4000f8e023f */
[----:B------:R-:W-:Y:S02]  /*b810*/  UIADD3 UR4, UR4, -0x1, URZ ;  /* 0xffffffff04047890 */ /* 0x000fe4000fffe03f */
[----:B------:R-:W-:Y:S02]  /*b820*/  ULOP3.LUT UR6, URZ, UR9, URZ, 0x33, !UPT ;  /* 0x000000093f067292 */ /* 0x000fe4000f8e333f */
[----:B------:R-:W-:Y:S01]  /*b830*/  UIADD3 UR7, UR31, UR7, URZ ;  /* 0x000000071f077290 */ /* 0x000fe2000fffe03f */
[----:B0-----:R-:W-:Y:S01]  /*b840*/  VIADD R0, R0, 0x3f ;  /* 0x0000003f00007836 */ /* 0x001fe20000000000 */
[----:B------:R-:W-:-:S04]  /*b850*/  ULDC.64 UR38, c[0x0][0x198] ;  /* 0x0000660000267ab9 */ /* 0x000fc80000000a00 */
[----:B------:R-:W-:-:S04]  /*b860*/  SHF.R.S32.HI R3, RZ, 0x1f, R0 ;  /* 0x0000001fff037819 */ /* 0x000fc80000011400 */
[----:B------:R-:W-:Y:S01]  /*b870*/  LEA.HI R10, R3, R0, RZ, 0x6 ;  /* 0x00000000030a7211 */ /* 0x000fe200078f30ff */
[C---:B-1----:R-:W-:Y:S02]  /*b880*/  IMAD.SHL.U32 R11, R12.reuse, 0x40, RZ ;  /* 0x000000400c0b7824 */ /* 0x042fe400078e00ff */
[----:B------:R-:W-:Y:S01]  /*b890*/  IMAD.SHL.U32 R12, R12, 0x800, RZ ;  /* 0x000008000c0c7824 */ /* 0x000fe200078e00ff */
[----:B------:R-:W-:Y:S01]  /*b8a0*/  SHF.R.S32.HI R10, RZ, 0x6, R10 ;  /* 0x00000006ff0a7819 */ /* 0x000fe2000001140a */
[----:B------:R-:W-:Y:S01]  /*b8b0*/  IMAD.MOV.U32 R0, RZ, RZ, 0x1 ;  /* 0x00000001ff007424 */ /* 0x000fe200078e00ff */
[----:B------:R-:W-:Y:S01]  /*b8c0*/  LOP3.LUT R11, R11, 0x40, RZ, 0xc0, !PT ;  /* 0x000000400b0b7812 */ /* 0x000fe200078ec0ff */
[----:B------:R-:W-:Y:S01]  /*b8d0*/  IMAD.MOV.U32 R3, RZ, RZ, RZ ;  /* 0x000000ffff037224 */ /* 0x000fe200078e00ff */
[----:B------:R-:W-:Y:S01]  /*b8e0*/  LOP3.LUT R12, R12, 0x800, RZ, 0xc0, !PT ;  /* 0x000008000c0c7812 */ /* 0x000fe200078ec0ff */
[----:B------:R-:W-:-:S07]  /*b8f0*/  VIADD R13, R10, 0x1 ;  /* 0x000000010a0d7836 */ /* 0x000fce0000000000 */
.L_x_305:
[----:B------:R-:W-:-:S03]  /*b900*/  UMOV UR8, 0xffffffff ;  /* 0xffffffff00087882 */ /* 0x000fc60000000000 */
[----:B------:R-:W-:Y:S05]  /*b910*/  BRA.DIV UR8, `(.L_x_295) ;  /* 0x0000000e08f87947 */ /* 0x000fea000b800000 */
[----:B------:R-:W-:-:S13]  /*b920*/  ELECT P6, URZ, PT ;  /* 0x00000000003f782f */ /* 0x000fda00038c0000 */
.L_x_317:
[----:B------:R-:W0:Y:S01]  /*b930*/  LDC R4, c[0x0][0x28c] ;  /* 0x0000a300ff047b82 */ /* 0x000e220000000800 */
[----:B------:R-:W-:Y:S01]  /*b940*/  BSSY B1, `(.L_x_296) ;  /* 0x0000044000017945 */ /* 0x000fe20003800000 */
[----:B0-----:R-:W-:-:S13]  /*b950*/  ISETP.LT.OR P6, PT, R4, 0x1, !P6 ;  /* 0x000000010400780c */ /* 0x001fda00077c1670 */
[----:B------:R-:W-:Y:S05]  /*b960*/  @P6 BRA `(.L_x_297) ;  /* 0x0000000400046947 */ /* 0x000fea0003800000 */
[----:B------:R-:W-:Y:S02]  /*b970*/  IMAD.SHL.U32 R21, R21, 0x100, RZ ;  /* 0x0000010015157824 */ /* 0x000fe400078e00ff */
[----:B------:R-:W-:Y:S02]  /*b980*/  IMAD R20, R20, 0x80, R11 ;  /* 0x0000008014147824 */ /* 0x000fe400078e020b */
[----:B------:R-:W-:Y:S02]  /*b990*/  IMAD.MOV.U32 R24, RZ, RZ, RZ ;  /* 0x000000ffff187224 */ /* 0x000fe400078e00ff */
[----:B------:R-:W-:Y:S02]  /*b9a0*/  IMAD.MOV.U32 R4, RZ, RZ, R13 ;  /* 0x000000ffff047224 */ /* 0x000fe400078e000d */
[----:B------:R-:W-:Y:S02]  /*b9b0*/  IMAD.MOV.U32 R5, RZ, RZ, R0 ;  /* 0x000000ffff057224 */ /* 0x000fe400078e0000 */
[----:B------:R-:W-:-:S07]  /*b9c0*/  IMAD.MOV.U32 R7, RZ, RZ, R3 ;  /* 0x000000ffff077224 */ /* 0x000fce00078e0003 */
.L_x_300:
[----:B------:R-:W0:Y:S01]  /*b9d0*/  S2R R15, SR_CgaCtaId ;  /* 0x00000000000f7919 */ /* 0x000e220000008800 */
[----:B------:R-:W-:Y:S02]  /*b9e0*/  MOV R14, 0x400 ;  /* 0x00000400000e7802 */ /* 0x000fe40000000f00 */
[----:B------:R-:W-:Y:S02]  /*b9f0*/  LOP3.LUT P1, RZ, R18, 0x7f, RZ, 0xc0, !PT ;  /* 0x0000007f12ff7812 */ /* 0x000fe4000782c0ff */
[----:B0-----:R-:W-:Y:S02]  /*ba00*/  LEA R22, R15, R14, 0x18 ;  /* 0x0000000e0f167211 */ /* 0x001fe400078ec0ff */
[----:B------:R-:W-:-:S09]  /*ba10*/  SHF.L.U32 R14, R5, 0x1f, RZ ;  /* 0x0000001f050e7819 */ /* 0x000fd200000006ff */
[----:B------:R-:W0:Y:S01]  /*ba20*/  @!P1 LDC R15, c[0x0][0x500] ;  /* 0x00014000ff0f9b82 */ /* 0x000e220000000800 */
[----:B------:R-:W-:-:S04]  /*ba30*/  IMAD R23, R7, 0x8, R22 ;  /* 0x0000000807177824 */ /* 0x000fc800078e0216 */
[----:B------:R-:W1:Y:S02]  /*ba40*/  SYNCS.PHASECHK.TRANS64.TRYWAIT P0, [R23+URZ+0x28], R14 ;  /* 0x0000280e170075a7 */ /* 0x000e64000800017f */
[----:B-1----:R-:W-:Y:S05]  /*ba50*/  @!P0 BRA `(.L_x_298) ;  /* 0x0000000c00c88947 */ /* 0x002fea0003800000 */
.L_x_318:
[----:B-1----:R-:W-:Y:S01]  /*ba60*/  PRMT R14, R8, 0x9910, RZ ;  /* 0x00009910080e7816 */ /* 0x002fe200000000ff */
[----:B0-----:R0:W-:Y:S03]  /*ba70*/  @!P1 SYNCS.ARRIVE.TRANS64 RZ, [R23+URZ], R15 ;  /* 0x0000000f17ff99a7 */ /* 0x0011e6000800003f */
[----:B------:R-:W-:-:S13]  /*ba80*/  ISETP.NE.AND P0, PT, R14, 0x2, PT ;  /* 0x000000020e00780c */ /* 0x000fda0003f05270 */
[----:B0-----:R-:W-:Y:S05]  /*ba90*/  @P0 BRA `(.L_x_299) ;  /* 0x0000000000040947 */ /* 0x001fea0003800000 */
[----:B------:R-:W-:Y:S01]  /*baa0*/  BPT.TRAP 0x1 ;  /* 0x000000040000795c */ /* 0x000fe20000300000 */
.L_x_299:
[----:B------:R-:W-:Y:S01]  /*bab0*/  IMAD R14, R7, 0x10000, R22 ;  /* 0x00010000070e7824 */ /* 0x000fe200078e0216 */
[----:B------:R-:W-:Y:S01]  /*bac0*/  R2UR UR34, R24 ;  /* 0x00000000182272ca */ /* 0x000fe200000e0000 */
[----:B------:R-:W-:Y:S01]  /*bad0*/  VIADD R4, R4, 0xffffffff ;  /* 0xffffffff04047836 */ /* 0x000fe20000000000 */
[----:B------:R-:W-:Y:S01]  /*bae0*/  R2UR UR33, R23 ;  /* 0x00000000172172ca */ /* 0x000fe200000e0000 */
[----:B------:R-:W-:Y:S01]  /*baf0*/  UIADD3 UR14, UP0, UR38, 0xf0, URZ ;  /* 0x000000f0260e7890 */ /* 0x000fe2000ff1e03f */
[----:B------:R-:W-:Y:S01]  /*bb00*/  R2UR UR24, R14 ;  /* 0x000000000e1872ca */ /* 0x000fe200000e0000 */
[----:B------:R-:W-:Y:S01]  /*bb10*/  IMAD R14, R7, 0x2000, R12 ;  /* 0x00002000070e7824 */ /* 0x000fe200078e020c */
[----:B------:R-:W-:Y:S01]  /*bb20*/  R2UR UR36, R6 ;  /* 0x00000000062472ca */ /* 0x000fe200000e0000 */
[----:B------:R-:W-:Y:S01]  /*bb30*/  UIADD3 UR40, UP1, UR38, 0x1f0, URZ ;  /* 0x000001f026287890 */ /* 0x000fe2000ff3e03f */
[----:B------:R-:W-:Y:S01]  /*bb40*/  R2UR UR35, R21 ;  /* 0x00000000152372ca */ /* 0x000fe200000e0000 */
[----:B------:R-:W-:Y:S01]  /*bb50*/  IMAD R14, R14, 0x4, R22 ;  /* 0x000000040e0e7824 */ /* 0x000fe200078e0216 */
[----:B------:R-:W-:Y:S01]  /*bb60*/  R2UR UR19, R20 ;  /* 0x00000000141372ca */ /* 0x000fe200000e0000 */
[----:B------:R-:W-:Y:S01]  /*bb70*/  UIADD3.X UR15, URZ, UR39, URZ, UP0, !UPT ;  /* 0x000000273f0f7290 */ /* 0x000fe200087fe43f */
[----:B------:R-:W-:Y:S01]  /*bb80*/  ISETP.GT.AND P1, PT, R4, 0x1, PT ;  /* 0x000000010400780c */ /* 0x000fe20003f24270 */
[----:B------:R-:W-:Y:S01]  /*bb90*/  UIADD3 UR26, UR34, 0x20, URZ ;  /* 0x00000020221a7890 */ /* 0x000fe2000fffe03f */
[----:B------:R-:W-:Y:S01]  /*bba0*/  R2UR UR8, R14 ;  /* 0x000000000e0872ca */ /* 0x000fe200000e0000 */
[----:B------:R-:W-:Y:S01]  /*bbb0*/  UIADD3.X UR41, URZ, UR39, URZ, UP1, !UPT ;  /* 0x000000273f297290 */ /* 0x000fe20008ffe43f */
[----:B------:R-:W-:Y:S01]  /*bbc0*/  VIADD R7, R7, 0x1 ;  /* 0x0000000107077836 */ /* 0x000fe20000000000 */
[----:B------:R-:W-:Y:S01]  /*bbd0*/  UIADD3 UR32, UR24, 0x100, URZ ;  /* 0x0000010018207890 */ /* 0x000fe2000fffe03f */
[----:B------:R-:W-:Y:S01]  /*bbe0*/  VIADD R24, R24, 0x40 ;  /* 0x0000004018187836 */ /* 0x000fe20000000000 */
[----:B------:R-:W-:Y:S01]  /*bbf0*/  UIADD3 UR24, UR24, 0x8100, URZ ;  /* 0x0000810018187890 */ /* 0x000fe2000fffe03f */
[----:B------:R-:W-:Y:S01]  /*bc00*/  UMOV UR22, 0x0 ;  /* 0x0000000000167882 */ /* 0x000fe20000000000 */
[----:B------:R-:W-:Y:S01]  /*bc10*/  UMOV UR23, 0x10000000 ;  /* 0x1000000000177882 */ /* 0x000fe20000000000 */
[----:B------:R-:W-:Y:S01]  /*bc20*/  ISETP.NE.AND P0, PT, R7, 0x5, PT ;  /* 0x000000050700780c */ /* 0x000fe20003f05270 */
[----:B------:R-:W-:Y:S01]  /*bc30*/  UMOV UR25, UR33 ;  /* 0x0000002100197c82 */ /* 0x000fe20008000000 */
[----:B------:R-:W-:Y:S01]  /*bc40*/  UMOV UR28, UR36 ;  /* 0x00000024001c7c82 */ /* 0x000fe20008000000 */
[----:B------:R-:W-:-:S02]  /*bc50*/  UMOV UR27, UR35 ;  /* 0x00000023001b7c82 */ /* 0x000fc40008000000 */
[----:B------:R-:W-:Y:S01]  /*bc60*/  UIADD3 UR16, UR8, 0x50100, URZ ;  /* 0x0005010008107890 */ /* 0x000fe2000fffe03f */
[----:B------:R0:W-:Y:S01]  /*bc70*/  UTMALDG.3D [UR32], [UR14], desc[UR22] ;  /* 0x000016200e0075b4 */ /* 0x0001e20008011000 */
[----:B------:R-:W-:Y:S01]  /*bc80*/  UIADD3 UR8, UR8, 0x54100, URZ ;  /* 0x0005410008087890 */ /* 0x000fe2000fffe03f */
[----:B------:R-:W-:Y:S01]  /*bc90*/  SEL R14, RZ, 0x1, P0 ;  /* 0x00000001ff0e7807 */ /* 0x000fe20000000000 */
[----:B------:R-:W-:Y:S01]  /*bca0*/  UMOV UR13, 0x30000 ;  /* 0x00030000000d7882 */ /* 0x000fe20000000000 */
[----:B------:R-:W-:Y:S01]  /*bcb0*/  UMOV UR17, UR33 ;  /* 0x0000002100117c82 */ /* 0x000fe20008000000 */
[----:B------:R-:W-:Y:S01]  /*bcc0*/  UMOV UR18, UR34 ;  /* 0x0000002200127c82 */ /* 0x000fe20008000000 */
[----:B------:R-:W-:Y:S01]  /*bcd0*/  UMOV UR20, UR36 ;  /* 0x0000002400147c82 */ /* 0x000fe20008000000 */
[----:B------:R-:W-:Y:S01]  /*bce0*/  UMOV UR9, UR33 ;  /* 0x0000002100097c82 */ /* 0x000fe20008000000 */
[----:B------:R-:W-:Y:S01]  /*bcf0*/  UMOV UR11, UR19 ;  /* 0x00000013000b7c82 */ /* 0x000fe20008000000 */
[----:B------:R-:W-:Y:S01]  /*bd00*/  UMOV UR12, UR36 ;  /* 0x00000024000c7c82 */ /* 0x000fe20008000000 */
[----:B------:R0:W-:Y:S01]  /*bd10*/  UTMALDG.3D [UR24], [UR14], desc[UR22] ;  /* 0x000016180e0075b4 */ /* 0x0001e20008011000 */
[----:B------:R-:W-:Y:S01]  /*bd20*/  UMOV UR10, UR26 ;  /* 0x0000001a000a7c82 */ /* 0x000fe20008000000 */
[----:B------:R-:W-:-:S02]  /*bd30*/  LOP3.LUT R5, R5, R14, RZ, 0x3c, !PT ;  /* 0x0000000e05057212 */ /* 0x000fc400078e3cff */
[----:B------:R-:W-:Y:S01]  /*bd40*/  SEL R7, R7, RZ, P0 ;  /* 0x000000ff07077207 */ /* 0x000fe20000000000 */
[----:B------:R0:W-:Y:S01]  /*bd50*/  UTMALDG.3D.MULTICAST [UR16], [UR40], UR13, desc[UR22] ;  /* 0x00001610280073b4 */ /* 0x0001e2000801180d */
[----:B------:R0:W-:Y:S02]  /*bd60*/  UTMALDG.3D.MULTICAST [UR8], [UR40], UR13, desc[UR22] ;  /* 0x00001608280073b4 */ /* 0x0001e4000801180d */
[----:B0-----:R-:W-:Y:S05]  /*bd70*/  @P1 BRA `(.L_x_300) ;  /* 0xfffffffc00141947 */ /* 0x001fea000383ffff */
.L_x_297:
[----:B------:R-:W-:Y:S05]  /*bd80*/  BSYNC B1 ;  /* 0x0000000000017941 */ /* 0x000fea0003800000 */
.L_x_296:
[----:B------:R-:W-:Y:S01]  /*bd90*/  LOP3.LUT P1, RZ, R9, 0xff, RZ, 0xc0, !PT ;  /* 0x000000ff09ff7812 */ /* 0x000fe2000782c0ff */
[C---:B------:R-:W-:Y:S01]  /*bda0*/  IMAD.IADD R6, R10.reuse, 0x1, R3 ;  /* 0x000000010a067824 */ /* 0x040fe200078e0203 */
[----:B------:R-:W-:Y:S01]  /*bdb0*/  ULDC.64 UR8, c[0x0][0x650] ;  /* 0x0001940000087ab9 */ /* 0x000fe20000000a00 */
[----:B------:R-:W-:Y:S01]  /*bdc0*/  ISETP.GE.U32.AND P2, PT, R10, 0x5, PT ;  /* 0x000000050a00780c */ /* 0x000fe20003f46070 */
[----:B------:R-:W-:Y:S01]  /*bdd0*/  BSSY B1, `(.L_x_301) ;  /* 0x000006c000017945 */ /* 0x000fe20003800000 */
[----:B------:R-:W-:Y:S01]  /*bde0*/  IMAD.MOV.U32 R21, RZ, RZ, -0x1 ;  /* 0xffffffffff157424 */ /* 0x000fe200078e00ff */
[----:B------:R-:W-:Y:S01]  /*bdf0*/  ISETP.GT.U32.AND P0, PT, R6, 0x4, PT ;  /* 0x000000040600780c */ /* 0x000fe20003f04070 */
[----:B------:R-:W-:Y:S01]  /*be00*/  IMAD.MOV.U32 R20, RZ, RZ, -0x1 ;  /* 0xffffffffff147424 */ /* 0x000fe200078e00ff */
[----:B------:R-:W-:Y:S02]  /*be10*/  PRMT R9, RZ, 0x7610, R9 ;  /* 0x00007610ff097816 */ /* 0x000fe40000000009 */
[----:B------:R-:W-:-:S03]  /*be20*/  ISETP.LT.U32.AND P0, PT, R10, 0x5, P0 ;  /* 0x000000050a00780c */ /* 0x000fc60000701070 */
[----:B------:R-:W0:Y:S01]  /*be30*/  @P1 S2R R5, SR_CgaCtaId ;  /* 0x0000000000051919 */ /* 0x000e220000008800 */
[----:B------:R-:W-:-:S04]  /*be40*/  @P1 MOV R4, 0x400 ;  /* 0x0000040000041802 */ /* 0x000fc80000000f00 */
[----:B0-----:R-:W-:Y:S01]  /*be50*/  @P1 LEA R3, R5, R4, 0x18 ;  /* 0x0000000405031211 */ /* 0x001fe200078ec0ff */
[----:B------:R-:W-:-:S03]  /*be60*/  IMAD.WIDE.U32 R4, R6, -0x33333333, RZ ;  /* 0xcccccccd06047825 */ /* 0x000fc600078e00ff */
[----:B------:R0:W-:Y:S01]  /*be70*/  @P1 SYNCS.ARRIVE.TRANS64.A1T0 RZ, [R3+URZ+0x68], RZ ;  /* 0x000068ff03ff19a7 */ /* 0x0001e2000810003f */
[----:B------:R-:W-:Y:S02]  /*be80*/  IADD3 R16, P1, R16, UR30, RZ ;  /* 0x0000001e10107c10 */ /* 0x000fe4000ff3e0ff */
[----:B------:R-:W-:Y:S02]  /*be90*/  SHF.R.U32.HI R5, RZ, 0x2, R5 ;  /* 0x00000002ff057819 */ /* 0x000fe40000011605 */
[----:B------:R-:W-:Y:S02]  /*bea0*/  IADD3.X R17, R17, UR7, RZ, P1, !PT ;  /* 0x0000000711117c10 */ /* 0x000fe40008ffe4ff */
[----:B------:R-:W-:Y:S02]  /*beb0*/  PRMT R4, RZ, 0x7610, R4 ;  /* 0x00007610ff047816 */ /* 0x000fe40000000004 */
[----:B0-----:R-:W-:Y:S02]  /*bec0*/  SEL R3, RZ, 0x1, !P0 ;  /* 0x00000001ff037807 */ /* 0x001fe40004000000 */
[----:B------:R-:W-:-:S02]  /*bed0*/  ISETP.GE.U32.AND P0, PT, R16, UR8, PT ;  /* 0x0000000810007c0c */ /* 0x000fc4000bf06070 */
[----:B------:R-:W-:Y:S01]  /*bee0*/  LOP3.LUT R0, R0, R3, RZ, 0x3c, !PT ;  /* 0x0000000300007212 */ /* 0x000fe200078e3cff */
[----:B------:R-:W-:Y:S01]  /*bef0*/  IMAD R3, R5, -0x5, R6 ;  /* 0xfffffffb05037824 */ /* 0x000fe200078e0206 */
[----:B------:R-:W-:Y:S01]  /*bf00*/  ISETP.GE.U32.AND.EX P0, PT, R17, UR9, PT, P0 ;  /* 0x0000000911007c0c */ /* 0x000fe2000bf06100 */
[----:B------:R-:W-:Y:S01]  /*bf10*/  IMAD.MOV.U32 R6, RZ, RZ, -0x1 ;  /* 0xffffffffff067424 */ /* 0x000fe200078e00ff */
[----:B------:R-:W-:-:S11]  /*bf20*/  @P2 LOP3.LUT R0, R0, 0x1, R5, 0x78, !PT ;  /* 0x0000000100002812 */ /* 0x000fd600078e7805 */
[----:B------:R-:W-:Y:S05]  /*bf30*/  @P0 BRA `(.L_x_302) ;  /* 0x0000000400540947 */ /* 0x000fea0003800000 */
[----:B------:R-:W0:Y:S01]  /*bf40*/  S2R R15, SR_CTAID.X ;  /* 0x00000000000f7919 */ /* 0x000e220000002500 */
[----:B------:R-:W-:Y:S01]  /*bf50*/  ULDC.64 UR8, c[0x0][0x628] ;  /* 0x00018a0000087ab9 */ /* 0x000fe20000000a00 */
[----:B------:R-:W-:Y:S01]  /*bf60*/  ULDC UR11, c[0x0][0x630] ;  /* 0x00018c00000b7ab9 */ /* 0x000fe20000000800 */
[----:B------:R-:W-:Y:S01]  /*bf70*/  ISETP.NE.U32.AND P0, PT, RZ, UR8, PT ;  /* 0x00000008ff007c0c */ /* 0x000fe2000bf05070 */
[----:B------:R-:W1:Y:S01]  /*bf80*/  S2R R20, SR_CTAID.Y ;  /* 0x0000000000147919 */ /* 0x000e620000002600 */
[----:B------:R-:W-:Y:S01]  /*bf90*/  ULDC UR12, c[0x0][0x150] ;  /* 0x00005400000c7ab9 */ /* 0x000fe20000000800 */
[----:B------:R-:W-:Y:S01]  /*bfa0*/  IMAD.MOV.U32 R4, RZ, RZ, R16 ;  /* 0x000000ffff047224 */ /* 0x000fe200078e0010 */
[----:B------:R-:W-:Y:S01]  /*bfb0*/  ISETP.NE.AND.EX P0, PT, RZ, UR9, PT, P0 ;  /* 0x00000009ff007c0c */ /* 0x000fe2000bf05300 */
[----:B------:R-:W-:Y:S01]  /*bfc0*/  IMAD.MOV.U32 R5, RZ, RZ, R17 ;  /* 0x000000ffff057224 */ /* 0x000fe200078e0011 */
[----:B0-----:R-:W-:-:S11]  /*bfd0*/  I2FP.F32.U32 R22, R15 ;  /* 0x0000000f00167245 */ /* 0x001fd60000201000 */
[----:B------:R-:W-:Y:S05]  /*bfe0*/  @!P0 BRA `(.L_x_303) ;  /* 0x0000000000288947 */ /* 0x000fea0003800000 */
[----:B------:R-:W-:Y:S02]  /*bff0*/  ULDC UR10, c[0x0][0x634] ;  /* 0x00018d00000a7ab9 */ /* 0x000fe40000000800 */
[----:B------:R-:W-:-:S05]  /*c000*/  IADD3 R5, P0, R16, UR10, RZ ;  /* 0x0000000a10057c10 */ /* 0x000fca000ff1e0ff */
[----:B------:R-:W-:-:S04]  /*c010*/  IMAD.X R21, RZ, RZ, R17, P0 ;  /* 0x000000ffff157224 */ /* 0x000fc800000e0611 */
[----:B------:R-:W-:-:S04]  /*c020*/  IMAD.WIDE.U32 R6, R21, UR8, RZ ;  /* 0x0000000815067c25 */ /* 0x000fc8000f8e00ff */
[----:B------:R-:W-:-:S04]  /*c030*/  IMAD.WIDE.U32 R6, P0, R5, UR9, R6 ;  /* 0x0000000905067c25 */ /* 0x000fc8000f800006 */
[----:B------:R-:W-:-:S04]  /*c040*/  IMAD.WIDE.U32 R4, R5, UR8, RZ ;  /* 0x0000000805047c25 */ /* 0x000fc8000f8e00ff */
[----:B------:R-:W-:Y:S01]  /*c050*/  IMAD.MOV.U32 R4, RZ, RZ, R7 ;  /* 0x000000ffff047224 */ /* 0x000fe200078e0007 */
[----:B------:R-:W-:Y:S01]  /*c060*/  IADD3 RZ, P1, R5, R6, RZ ;  /* 0x0000000605ff7210 */ /* 0x000fe20007f3e0ff */
[----:B------:R-:W-:-:S04]  /*c070*/  IMAD.X R5, RZ, RZ, RZ, P0 ;  /* 0x000000ffff057224 */ /* 0x000fc800000e06ff */
[----:B------:R-:W-:-:S08]  /*c080*/  IMAD.WIDE.U32.X R4, R21, UR9, R4, P1 ;  /* 0x0000000915047c25 */ /* 0x000fd000088e0404 */
.L_x_303:
[--C-:B------:R-:W-:Y:S01]  /*c090*/  SHF.R.U64 R14, R4, UR11, R5.reuse ;  /* 0x0000000b040e7c19 */ /* 0x100fe20008001205 */
[----:B------:R-:W-:Y:S01]  /*c0a0*/  FMUL R22, R22, UR12 ;  /* 0x0000000c16167c20 */ /* 0x000fe20008400000 */
[----:B------:R-:W-:Y:S01]  /*c0b0*/  SHF.R.U32.HI R4, RZ, UR11, R5 ;  /* 0x0000000bff047c19 */ /* 0x000fe20008011605 */
[----:B------:R-:W0:Y:S01]  /*c0c0*/  LDC R6, c[0x0][0x144] ;  /* 0x00005100ff067b82 */ /* 0x000e220000000800 */
[----:B------:R-:W-:Y:S01]  /*c0d0*/  IADD3 R5, P0, RZ, -R14, RZ ;  /* 0x8000000eff057210 */ /* 0x000fe20007f1e0ff */
[----:B------:R-:W-:Y:S01]  /*c0e0*/  ULDC UR10, c[0x0][0x154] ;  /* 0x00005500000a7ab9 */ /* 0x000fe20000000800 */
[----:B-1----:R-:W-:Y:S01]  /*c0f0*/  I2FP.F32.U32 R7, R20 ;  /* 0x0000001400077245 */ /* 0x002fe20000201000 */
[----:B------:R-:W1:Y:S01]  /*c100*/  F2I.U32.TRUNC.NTZ R22, R22 ;  /* 0x0000001600167305 */ /* 0x000e62000020f000 */
[----:B------:R-:W-:Y:S01]  /*c110*/  ULDC.64 UR8, c[0x0][0x620] ;  /* 0x0001880000087ab9 */ /* 0x000fe20000000a00 */
[----:B------:R-:W-:Y:S01]  /*c120*/  IMAD.X R4, RZ, RZ, ~R4, P0 ;  /* 0x000000ffff047224 */ /* 0x000fe200000e0e04 */
[----:B------:R-:W-:Y:S01]  /*c130*/  ISETP.NE.AND P2, PT, R2, 0x1, PT ;  /* 0x000000010200780c */ /* 0x000fe20003f45270 */
[----:B------:R-:W-:Y:S01]  /*c140*/  FMUL R23, R7, UR10 ;  /* 0x0000000a07177c20 */ /* 0x000fe20008400000 */
[----:B------:R-:W2:Y:S01]  /*c150*/  LDC R25, c[0x0][0x148] ;  /* 0x00005200ff197b82 */ /* 0x000ea20000000800 */
[----:B------:R-:W-:Y:S01]  /*c160*/  IMAD R4, R4, UR8, RZ ;  /* 0x0000000804047c24 */ /* 0x000fe2000f8e02ff */
[----:B------:R-:W-:-:S02]  /*c170*/  ULDC.64 UR10, c[0x0][0x640] ;  /* 0x00019000000a7ab9 */ /* 0x000fc40000000a00 */
[----:B------:R-:W-:Y:S01]  /*c180*/  ISETP.NE.U32.AND P0, PT, RZ, UR10, PT ;  /* 0x0000000aff007c0c */ /* 0x000fe2000bf05070 */
[----:B------:R-:W3:Y:S01]  /*c190*/  F2I.U32.TRUNC.NTZ R23, R23 ;  /* 0x0000001700177305 */ /* 0x000ee2000020f000 */
[C---:B------:R-:W-:Y:S02]  /*c1a0*/  IMAD R7, R5.reuse, UR9, R4 ;  /* 0x0000000905077c24 */ /* 0x040fe4000f8e0204 */
[----:B------:R-:W-:Y:S01]  /*c1b0*/  IMAD.WIDE.U32 R4, R5, UR8, R16 ;  /* 0x0000000805047c25 */ /* 0x000fe2000f8e0010 */
[----:B------:R-:W-:Y:S01]  /*c1c0*/  ULDC UR8, c[0x0][0x618] ;  /* 0x0001860000087ab9 */ /* 0x000fe20000000800 */
[----:B------:R-:W-:Y:S02]  /*c1d0*/  ISETP.NE.AND.EX P0, PT, RZ, UR11, PT, P0 ;  /* 0x0000000bff007c0c */ /* 0x000fe4000bf05300 */
[----:B------:R-:W-:Y:S02]  /*c1e0*/  IMAD.IADD R5, R5, 0x1, R7 ;  /* 0x0000000105057824 */ /* 0x000fe400078e0207 */
[----:B-1----:R-:W-:-:S03]  /*c1f0*/  IMAD.MOV R22, RZ, RZ, -R22 ;  /* 0x000000ffff167224 */ /* 0x002fc600078e0a16 */
[----:B------:R-:W-:Y:S01]  /*c200*/  SHF.R.U64 R21, R4, UR8, R5 ;  /* 0x0000000804157c19 */ /* 0x000fe20008001205 */
[----:B0-----:R-:W-:Y:S01]  /*c210*/  IMAD R15, R6, R22, R15 ;  /* 0x00000016060f7224 */ /* 0x001fe200078e020f */
[----:B------:R-:W-:Y:S01]  /*c220*/  SHF.R.U32.HI R4, RZ, UR8, R5 ;  /* 0x00000008ff047c19 */ /* 0x000fe20008011605 */
[----:B------:R-:W-:Y:S01]  /*c230*/  ULDC UR8, c[0x0][0x608] ;  /* 0x0001820000087ab9 */ /* 0x000fe20000000800 */
[----:B---3--:R-:W-:Y:S02]  /*c240*/  IMAD.MOV R6, RZ, RZ, -R23 ;  /* 0x000000ffff067224 */ /* 0x008fe400078e0a17 */
[--C-:B------:R-:W-:Y:S02]  /*c250*/  SHF.R.U64 R22, R21, UR8, R4.reuse ;  /* 0x0000000815167c19 */ /* 0x100fe40008001204 */
[----:B------:R-:W-:Y:S01]  /*c260*/  SHF.R.U32.HI R5, RZ, UR8, R4 ;  /* 0x00000008ff057c19 */ /* 0x000fe20008011604 */
[----:B------:R-:W-:Y:S01]  /*c270*/  ULDC UR8, c[0x0][0x658] ;  /* 0x0001960000087ab9 */ /* 0x000fe20000000800 */
[----:B--2---:R-:W-:-:S02]  /*c280*/  @P2 IMAD R15, R25, R6, R20 ;  /* 0x00000006190f2224 */ /* 0x004fc400078e0214 */
[--C-:B------:R-:W-:Y:S02]  /*c290*/  SHF.R.U64 R20, R22, UR8, R5.reuse ;  /* 0x0000000816147c19 */ /* 0x100fe40008001205 */
[----:B------:R-:W-:-:S03]  /*c2a0*/  SHF.R.U32.HI R23, RZ, UR8, R5 ;  /* 0x00000008ff177c19 */ /* 0x000fc60008011605 */
[----:B------:R-:W-:Y:S02]  /*c2b0*/  IMAD.MOV.U32 R6, RZ, RZ, R20 ;  /* 0x000000ffff067224 */ /* 0x000fe400078e0014 */
[----:B------:R-:W-:Y:S01]  /*c2c0*/  IMAD.MOV.U32 R5, RZ, RZ, R23 ;  /* 0x000000ffff057224 */ /* 0x000fe200078e0017 */
[----:B------:R-:W-:Y:S06]  /*c2d0*/  @!P0 BRA `(.L_x_304) ;  /* 0x00000000002c8947 */ /* 0x000fec0003800000 */
        /* <DEDUP_REMOVED lines=9> */
[----:B------:R-:W-:-:S04]  /*c370*/  IMAD.WIDE.U32.X R4, R23, UR11, R4, P1 ;  /* 0x0000000b17047c25 */ /* 0x000fc800088e0404 */
[----:B------:R-:W-:-:S07]  /*c380*/  IMAD.MOV.U32 R6, RZ, RZ, R4 ;  /* 0x000000ffff067224 */ /* 0x000fce00078e0004 */
.L_x_304:
[----:B------:R-:W-:Y:S01]  /*c390*/  ULDC UR8, c[0x0][0x648] ;  /* 0x0001920000087ab9 */ /* 0x000fe20000000800 */
[----:B------:R-:W-:Y:S01]  /*c3a0*/  LOP3.LUT R4, R22, UR6, RZ, 0xc0, !PT ;  /* 0x0000000616047c12 */ /* 0x000fe2000f8ec0ff */
[----:B------:R-:W-:Y:S01]  /*c3b0*/  ULDC UR9, c[0x0][0x610] ;  /* 0x0001840000097ab9 */ /* 0x000fe20000000800 */
[----:B------:R-:W-:Y:S01]  /*c3c0*/  SHF.R.U64 R5, R6, UR8, R5 ;  /* 0x0000000806057c19 */ /* 0x000fe20008001205 */
[----:B------:R-:W-:Y:S01]  /*c3d0*/  ULDC UR8, c[0x0][0x638] ;  /* 0x00018e0000087ab9 */ /* 0x000fe20000000800 */
[----:B------:R-:W-:-:S03]  /*c3e0*/  LOP3.LUT R21, R21, UR4, RZ, 0xc0, !PT ;  /* 0x0000000415157c12 */ /* 0x000fc6000f8ec0ff */
[----:B------:R-:W-:Y:S02]  /*c3f0*/  IMAD.MOV R7, RZ, RZ, -R5 ;  /* 0x000000ffff077224 */ /* 0x000fe400078e0a05 */
[----:B------:R-:W-:Y:S02]  /*c400*/  IMAD R4, R5, UR5, R4 ;  /* 0x0000000505047c24 */ /* 0x000fe4000f8e0204 */
[----:B------:R-:W-:Y:S01]  /*c410*/  IMAD R20, R7, UR8, R20 ;  /* 0x0000000807147c24 */ /* 0x000fe2000f8e0214 */
[----:B------:R-:W-:Y:S01]  /*c420*/  ULDC UR8, c[0x0][0x600] ;  /* 0x0001800000087ab9 */ /* 0x000fe20000000800 */
[----:B------:R-:W-:Y:S02]  /*c430*/  IMAD R15, R4, UR9, R15 ;  /* 0x00000009040f7c24 */ /* 0x000fe4000f8e020f */
[----:B------:R-:W-:Y:S02]  /*c440*/  IMAD R6, R20, UR8, R21 ;  /* 0x0000000814067c24 */ /* 0x000fe4000f8e0215 */
[----:B------:R-:W-:-:S03]  /*c450*/  IMAD.MOV.U32 R4, RZ, RZ, 0x1 ;  /* 0x00000001ff047424 */ /* 0x000fc600078e00ff */
[----:B------:R-:W-:Y:S02]  /*c460*/  SEL R20, R6, R15, !P2 ;  /* 0x0000000f06147207 */ /* 0x000fe40005000000 */
[----:B------:R-:W-:Y:S01]  /*c470*/  SEL R21, R15, R6, !P2 ;  /* 0x000000060f157207 */ /* 0x000fe20005000000 */
[----:B------:R-:W-:-:S07]  /*c480*/  IMAD.MOV.U32 R6, RZ, RZ, R14 ;  /* 0x000000ffff067224 */ /* 0x000fce00078e000e */
.L_x_302:
[----:B------:R-:W-:Y:S05]  /*c490*/  BSYNC B1 ;  /* 0x0000000000017941 */ /* 0x000fea0003800000 */
.L_x_301:
[----:B------:R-:W-:-:S13]  /*c4a0*/  LOP3.LUT P0, RZ, R4, 0xff, RZ, 0xc0, !PT ;  /* 0x000000ff04ff7812 */ /* 0x000fda000780c0ff */
[----:B------:R-:W-:Y:S05]  /*c4b0*/  @P0 BRA `(.L_x_305) ;  /* 0xfffffff400100947 */ /* 0x000fea000383ffff */
[----:B------:R-:W-:Y:S05]  /*c4c0*/  BSYNC B0 ;  /* 0x0000000000007941 */ /* 0x000fea0003800000 */
.L_x_294:
[----:B------:R-:W-:-:S03]  /*c4d0*/  UMOV UR8, 0xffffffff ;  /* 0xffffffff00087882 */ /* 0x000fc60000000000 */
[----:B------:R-:W-:Y:S05]  /*c4e0*/  BRA.DIV UR8, `(.L_x_306) ;  /* 0x0000000608387947 */ /* 0x000fea000b800000 */
[----:B------:R-:W-:-:S13]  /*c4f0*/  ELECT P6, URZ, PT ;  /* 0x00000000003f782f */ /* 0x000fda00038c0000 */
.L_x_321:
[----:B------:R-:W-:Y:S04]  /*c500*/  BSSY B0, `(.L_x_307) ;  /* 0x0000034000007945 */ /* 0x000fe80003800000 */
[----:B------:R-:W-:Y:S05]  /*c510*/  @!P6 BRA `(.L_x_308) ;  /* 0x0000000000c8e947 */ /* 0x000fea0003800000 */
[----:B------:R-:W-:-:S04]  /*c520*/  LOP3.LUT R19, R19, 0x2, RZ, 0xfc, !PT ;  /* 0x0000000213137812 */ /* 0x000fc800078efcff */
[----:B------:R-:W-:-:S13]  /*c530*/  ISETP.NE.AND P0, PT, R19, 0x3, PT ;  /* 0x000000031300780c */ /* 0x000fda0003f05270 */
[----:B------:R-:W-:Y:S05]  /*c540*/  @!P0 BRA `(.L_x_309) ;  /* 0x0000000000048947 */ /* 0x000fea0003800000 */
[----:B------:R-:W-:Y:S01]  /*c550*/  BPT.TRAP 0x1 ;  /* 0x000000040000795c */ /* 0x000fe20000300000 */
.L_x_309:
[----:B------:R-:W0:Y:S01]  /*c560*/  S2R R5, SR_CgaCtaId ;  /* 0x0000000000057919 */ /* 0x000e220000008800 */
[----:B------:R-:W-:Y:S02]  /*c570*/  MOV R2, 0x400 ;  /* 0x0000040000027802 */ /* 0x000fe40000000f00 */
[----:B------:R-:W-:Y:S02]  /*c580*/  SHF.L.U32 R4, R0, 0x1f, RZ ;  /* 0x0000001f00047819 */ /* 0x000fe400000006ff */
[----:B0-----:R-:W-:-:S05]  /*c590*/  LEA R2, R5, R2, 0x18 ;  /* 0x0000000205027211 */ /* 0x001fca00078ec0ff */
[----:B------:R-:W-:-:S04]  /*c5a0*/  VIADD R2, R2, 0x28 ;  /* 0x0000002802027836 */ /* 0x000fc80000000000 */
[C---:B------:R-:W-:Y:S02]  /*c5b0*/  IMAD R7, R3.reuse, 0x8, R2 ;  /* 0x0000000803077824 */ /* 0x040fe400078e0202 */
[----:B------:R-:W-:Y:S02]  /*c5c0*/  VIADD R3, R3, 0x1 ;  /* 0x0000000103037836 */ /* 0x000fe40000000000 */
[----:B------:R-:W0:Y:S03]  /*c5d0*/  SYNCS.PHASECHK.TRANS64.TRYWAIT P0, [R7+URZ], R4 ;  /* 0x00000004070075a7 */ /* 0x000e26000800017f */
[----:B------:R-:W-:-:S04]  /*c5e0*/  ISETP.NE.AND P1, PT, R3, 0x5, PT ;  /* 0x000000050300780c */ /* 0x000fc80003f25270 */
[----:B------:R-:W-:Y:S02]  /*c5f0*/  SEL R5, RZ, 0x1, P1 ;  /* 0x00000001ff057807 */ /* 0x000fe40000800000 */
[----:B------:R-:W-:Y:S02]  /*c600*/  SEL R3, R3, RZ, P1 ;  /* 0x000000ff03037207 */ /* 0x000fe40000800000 */
[----:B------:R-:W-:-:S03]  /*c610*/  LOP3.LUT R6, R0, R5, RZ, 0x3c, !PT ;  /* 0x0000000500067212 */ /* 0x000fc600078e3cff */
[----:B------:R-:W-:Y:S01]  /*c620*/  IMAD R8, R3, 0x8, R2 ;  /* 0x0000000803087824 */ /* 0x000fe200078e0202 */
[----:B------:R-:W-:Y:S01]  /*c630*/  SHF.L.U32 R5, R6, 0x1f, RZ ;  /* 0x0000001f06057819 */ /* 0x000fe200000006ff */
[----:B0-----:R-:W-:Y:S06]  /*c640*/  @!P0 BRA `(.L_x_310) ;  /* 0x0000000400008947 */ /* 0x001fec0003800000 */
.L_x_322:
[----:B------:R-:W1:Y:S01]  /*c650*/  SYNCS.PHASECHK.TRANS64.TRYWAIT P0, [R8+URZ], R5 ;  /* 0x00000005080075a7 */ /* 0x000e62000800017f */
[----:B------:R-:W-:-:S05]  /*c660*/  VIADD R0, R3, 0x1 ;  /* 0x0000000103007836 */ /* 0x000fca0000000000 */
[----:B------:R-:W-:-:S04]  /*c670*/  ISETP.NE.AND P1, PT, R0, 0x5, PT ;  /* 0x000000050000780c */ /* 0x000fc80003f25270 */
[----:B------:R-:W-:Y:S02]  /*c680*/  SEL R3, RZ, 0x1, P1 ;  /* 0x00000001ff037807 */ /* 0x000fe40000800000 */
[----:B0-----:R-:W-:Y:S02]  /*c690*/  SEL R7, R0, RZ, P1 ;  /* 0x000000ff00077207 */ /* 0x001fe40000800000 */
[----:B------:R-:W-:-:S03]  /*c6a0*/  LOP3.LUT R6, R6, R3, RZ, 0x3c, !PT ;  /* 0x0000000306067212 */ /* 0x000fc600078e3cff */
[----:B------:R-:W-:Y:S01]  /*c6b0*/  IMAD R9, R7, 0x8, R2 ;  /* 0x0000000807097824 */ /* 0x000fe200078e0202 */
[----:B------:R-:W-:Y:S01]  /*c6c0*/  SHF.L.U32 R4, R6, 0x1f, RZ ;  /* 0x0000001f06047819 */ /* 0x000fe200000006ff */
[----:B-1----:R-:W-:Y:S06]  /*c6d0*/  @!P0 BRA `(.L_x_311) ;  /* 0x0000000000f08947 */ /* 0x002fec0003800000 */
.L_x_323:
[----:B------:R-:W1:Y:S01]  /*c6e0*/  SYNCS.PHASECHK.TRANS64.TRYWAIT P0, [R9+URZ], R4 ;  /* 0x00000004090075a7 */ /* 0x000e62000800017f */
[----:B------:R-:W-:-:S05]  /*c6f0*/  VIADD R0, R7, 0x1 ;  /* 0x0000000107007836 */ /* 0x000fca0000000000 */
[----:B------:R-:W-:-:S04]  /*c700*/  ISETP.NE.AND P1, PT, R0, 0x5, PT ;  /* 0x000000050000780c */ /* 0x000fc80003f25270 */
[----:B------:R-:W-:Y:S02]  /*c710*/  SEL R3, RZ, 0x1, P1 ;  /* 0x00000001ff037807 */ /* 0x000fe40000800000 */
[----:B------:R-:W-:Y:S02]  /*c720*/  SEL R7, R0, RZ, P1 ;  /* 0x000000ff00077207 */ /* 0x000fe40000800000 */
[----:B------:R-:W-:-:S03]  /*c730*/  LOP3.LUT R11, R6, R3, RZ, 0x3c, !PT ;  /* 0x00000003060b7212 */ /* 0x000fc600078e3cff */
[----:B------:R-:W-:Y:S01]  /*c740*/  IMAD R6, R7, 0x8, R2 ;  /* 0x0000000807067824 */ /* 0x000fe200078e0202 */
[----:B0-----:R-:W-:Y:S01]  /*c750*/  SHF.L.U32 R5, R11, 0x1f, RZ ;  /* 0x0000001f0b057819 */ /* 0x001fe200000006ff */
[----:B-1----:R-:W-:Y:S06]  /*c760*/  @!P0 BRA `(.L_x_312) ;  /* 0x0000000000e08947 */ /* 0x002fec0003800000 */
.L_x_324:
[----:B------:R-:W1:Y:S01]  /*c770*/  SYNCS.PHASECHK.TRANS64.TRYWAIT P0, [R6+URZ], R5 ;  /* 0x00000005060075a7 */ /* 0x000e62000800017f */
[----:B------:R-:W-:-:S05]  /*c780*/  VIADD R0, R7, 0x1 ;  /* 0x0000000107007836 */ /* 0x000fca0000000000 */
[----:B------:R-:W-:-:S04]  /*c790*/  ISETP.NE.AND P1, PT, R0, 0x5, PT ;  /* 0x000000050000780c */ /* 0x000fc80003f25270 */
[----:B0-----:R-:W-:Y:S02]  /*c7a0*/  SEL R4, RZ, 0x1, P1 ;  /* 0x00000001ff047807 */ /* 0x001fe40000800000 */
[----:B------:R-:W-:Y:S02]  /*c7b0*/  SEL R3, R0, RZ, P1 ;  /* 0x000000ff00037207 */ /* 0x000fe40000800000 */
[----:B------:R-:W-:Y:S01]  /*c7c0*/  LOP3.LUT R0, R11, R4, RZ, 0x3c, !PT ;  /* 0x000000040b007212 */ /* 0x000fe200078e3cff */
[----:B-1----:R-:W-:Y:S06]  /*c7d0*/  @!P0 BRA `(.L_x_313) ;  /* 0x0000000000d88947 */ /* 0x002fec0003800000 */
.L_x_325:
[----:B------:R-:W-:Y:S01]  /*c7e0*/  IMAD R3, R3, 0x8, R2 ;  /* 0x0000000803037824 */ /* 0x000fe200078e0202 */
[----:B------:R-:W-:-:S07]  /*c7f0*/  SHF.L.U32 R0, R0, 0x1f, RZ ;  /* 0x0000001f00007819 */ /* 0x000fce00000006ff */
.L_x_314:
[----:B-1----:R1:W2:Y:S02]  /*c800*/  SYNCS.PHASECHK.TRANS64.TRYWAIT P0, [R3+URZ], R0 ;  /* 0x00000000030075a7 */ /* 0x0022a4000800017f */
[----:B--2---:R-:W-:Y:S05]  /*c810*/  @!P0 NANOSLEEP.SYNCS 0x989680 ;  /* 0x009896800000895d */ /* 0x004fea0003900000 */
[----:B------:R-:W2:Y:S02]  /*c820*/  @!P0 SYNCS.PHASECHK.TRANS64 P0, [R3+URZ], R0 ;  /* 0x00000000030085a7 */ /* 0x000ea4000800007f */
[----:B--2---:R-:W-:Y:S05]  /*c830*/  @!P0 BRA `(.L_x_314) ;  /* 0xfffffffc00f08947 */ /* 0x004fea000383ffff */
.L_x_308:
[----:B------:R-:W-:Y:S05]  /*c840*/  BSYNC B0 ;  /* 0x0000000000007941 */ /* 0x000fea0003800000 */
.L_x_307:
[----:B------:R-:W-:Y:S05]  /*c850*/  EXIT ;  /* 0x000000000000794d */ /* 0x000fea0003800000 */
.L_x_21:
[----:B----4-:R4:W0:Y:S02]  /*c860*/  SYNCS.PHASECHK.TRANS64.TRYWAIT P1, [R3+URZ], R0 ;  /* 0x00000000030075a7 */ /* 0x010824000802017f */
[----:B0-----:R-:W-:Y:S05]  /*c870*/  @!P1 NANOSLEEP.SYNCS 0x989680 ;  /* 0x009896800000995d */ /* 0x001fea0003900000 */
[----:B------:R-:W0:Y:S02]  /*c880*/  @!P1 SYNCS.PHASECHK.TRANS64 P1, [R3+URZ], R0 ;  /* 0x00000000030095a7 */ /* 0x000e24000802007f */
[----:B0-----:R-:W-:Y:S05]  /*c890*/  @!P1 BRA `(.L_x_21) ;  /* 0xfffffffc00f09947 */ /* 0x001fea000383ffff */
[----:B------:R-:W-:Y:S05]  /*c8a0*/  BRA `(.L_x_20) ;  /* 0xffffff4c00247947 */ /* 0x000fea000383ffff */
.L_x_26:
[----:B-1----:R1:W3:Y:S02]  /*c8b0*/  SYNCS.PHASECHK.TRANS64.TRYWAIT P1, [R5+URZ], R4 ;  /* 0x00000004050075a7 */ /* 0x0022e4000802017f */
[----:B---3--:R-:W-:Y:S05]  /*c8c0*/  @!P1 NANOSLEEP.SYNCS 0x989680 ;  /* 0x009896800000995d */ /* 0x008fea0003900000 */
[----:B------:R-:W3:Y:S02]  /*c8d0*/  @!P1 SYNCS.PHASECHK.TRANS64 P1, [R5+URZ], R4 ;  /* 0x00000004050095a7 */ /* 0x000ee4000802007f */
[----:B---3--:R-:W-:Y:S05]  /*c8e0*/  @!P1 BRA `(.L_x_26) ;  /* 0xfffffffc00f09947 */ /* 0x008fea000383ffff */
[----:B------:R-:W-:Y:S05]  /*c8f0*/  BRA `(.L_x_25) ;  /* 0xffffff5400287947 */ /* 0x000fea000383ffff */
.L_x_295:
[----:B------:R-:W-:Y:S01]  /*c900*/  BSSY B1, `(.L_x_315) ;  /* 0x0000006000017945 */ /* 0x000fe20003800000 */
[----:B------:R-:W-:-:S07]  /*c910*/  IMAD.MOV.U32 R15, RZ, RZ, -0x1 ;  /* 0xffffffffff0f7424 */ /* 0x000fce00078e00ff */
[----:B------:R-:W-:Y:S05]  /*c920*/  WARPSYNC.COLLECTIVE R15, `(.L_x_316) ;  /* 0x000000000f0c7348 */ /* 0x000fea0003c00000 */
[----:B------:R-:W-:Y:S02]  /*c930*/  ELECT P6, UR62, PT ;  /* 0x00000000003e782f */ /* 0x000fe400038c0000 */
[----:B------:R-:W-:Y:S01]  /*c940*/  MOV R14, UR62 ;  /* 0x0000003e000e7c02 */ /* 0x000fe20008000f00 */
[----:B------:R-:W-:Y:S10]  /*c950*/  ENDCOLLECTIVE ;  /* 0x000000000000791b */ /* 0x000ff40003800000 */
.L_x_316:
[----:B------:R-:W-:Y:S05]  /*c960*/  BSYNC B1 ;  /* 0x0000000000017941 */ /* 0x000fea0003800000 */
.L_x_315:
[----:B------:R-:W-:Y:S05]  /*c970*/  BRA `(.L_x_317) ;  /* 0xffffffec00ec7947 */ /* 0x000fea000383ffff */
.L_x_298:
[----:B-1----:R1:W2:Y:S02]  /*c980*/  SYNCS.PHASECHK.TRANS64.TRYWAIT P0, [R23+URZ+0x28], R14 ;  /* 0x0000280e170075a7 */ /* 0x0022a4000800017f */
[----:B--2---:R-:W-:Y:S05]  /*c990*/  @!P0 NANOSLEEP.SYNCS 0x989680 ;  /* 0x009896800000895d */ /* 0x004fea0003900000 */
[----:B------:R-:W2:Y:S02]  /*c9a0*/  @!P0 SYNCS.PHASECHK.TRANS64 P0, [R23+URZ+0x28], R14 ;  /* 0x0000280e170085a7 */ /* 0x000ea4000800007f */
[----:B--2---:R-:W-:Y:S05]  /*c9b0*/  @!P0 BRA `(.L_x_298) ;  /* 0xfffffffc00f08947 */ /* 0x004fea000383ffff */
[----:B------:R-:W-:Y:S05]  /*c9c0*/  BRA `(.L_x_318) ;  /* 0xfffffff000247947 */ /* 0x000fea000383ffff */
.L_x_306:
[----:B------:R-:W-:Y:S01]  /*c9d0*/  BSSY B0, `(.L_x_319) ;  /* 0x0000006000007945 */ /* 0x000fe20003800000 */
[----:B------:R-:W-:-:S07]  /*c9e0*/  IMAD.MOV.U32 R15, RZ, RZ, -0x1 ;  /* 0xffffffffff0f7424 */ /* 0x000fce00078e00ff */
[----:B------:R-:W-:Y:S05]  /*c9f0*/  WARPSYNC.COLLECTIVE R15, `(.L_x_320) ;  /* 0x000000000f0c7348 */ /* 0x000fea0003c00000 */
[----:B------:R-:W-:Y:S02]  /*ca00*/  ELECT P6, UR62, PT ;  /* 0x00000000003e782f */ /* 0x000fe400038c0000 */
[----:B------:R-:W-:Y:S01]  /*ca10*/  MOV R14, UR62 ;  /* 0x0000003e000e7c02 */ /* 0x000fe20008000f00 */
[----:B------:R-:W-:Y:S10]  /*ca20*/  ENDCOLLECTIVE ;  /* 0x000000000000791b */ /* 0x000ff40003800000 */
.L_x_320:
[----:B------:R-:W-:Y:S05]  /*ca30*/  BSYNC B0 ;  /* 0x0000000000007941 */ /* 0x000fea0003800000 */
.L_x_319:
[----:B------:R-:W-:Y:S05]  /*ca40*/  BRA `(.L_x_321) ;  /* 0xfffffff800ac7947 */ /* 0x000fea000383ffff */
.L_x_310:
[----:B0-----:R0:W1:Y:S02]  /*ca50*/  SYNCS.PHASECHK.TRANS64.TRYWAIT P0, [R7+URZ], R4 ;  /* 0x00000004070075a7 */ /* 0x001064000800017f */
[----:B-1----:R-:W-:Y:S05]  /*ca60*/  @!P0 NANOSLEEP.SYNCS 0x989680 ;  /* 0x009896800000895d */ /* 0x002fea0003900000 */
[----:B------:R-:W1:Y:S02]  /*ca70*/  @!P0 SYNCS.PHASECHK.TRANS64 P0, [R7+URZ], R4 ;  /* 0x00000004070085a7 */ /* 0x000e64000800007f */
[----:B-1----:R-:W-:Y:S05]  /*ca80*/  @!P0 BRA `(.L_x_310) ;  /* 0xfffffffc00f08947 */ /* 0x002fea000383ffff */
[----:B------:R-:W-:Y:S05]  /*ca90*/  BRA `(.L_x_322) ;  /* 0xfffffff800ec7947 */ /* 0x000fea000383ffff */
.L_x_311:
[----:B0-----:R0:W1:Y:S02]  /*caa0*/  SYNCS.PHASECHK.TRANS64.TRYWAIT P0, [R8+URZ], R5 ;  /* 0x00000005080075a7 */ /* 0x001064000800017f */
[----:B-1----:R-:W-:Y:S05]  /*cab0*/  @!P0 NANOSLEEP.SYNCS 0x989680 ;  /* 0x009896800000895d */ /* 0x002fea0003900000 */
[----:B------:R-:W1:Y:S02]  /*cac0*/  @!P0 SYNCS.PHASECHK.TRANS64 P0, [R8+URZ], R5 ;  /* 0x00000005080085a7 */ /* 0x000e64000800007f */
[----:B-1----:R-:W-:Y:S05]  /*cad0*/  @!P0 BRA `(.L_x_311) ;  /* 0xfffffffc00f08947 */ /* 0x002fea000383ffff */
[----:B------:R-:W-:Y:S05]  /*cae0*/  BRA `(.L_x_323) ;  /* 0xfffffff800fc7947 */ /* 0x000fea000383ffff */
.L_x_312:
[----:B0-----:R0:W1:Y:S02]  /*caf0*/  SYNCS.PHASECHK.TRANS64.TRYWAIT P0, [R9+URZ], R4 ;  /* 0x00000004090075a7 */ /* 0x001064000800017f */
[----:B-1----:R-:W-:Y:S05]  /*cb00*/  @!P0 NANOSLEEP.SYNCS 0x989680 ;  /* 0x009896800000895d */ /* 0x002fea0003900000 */
[----:B------:R-:W1:Y:S02]  /*cb10*/  @!P0 SYNCS.PHASECHK.TRANS64 P0, [R9+URZ], R4 ;  /* 0x00000004090085a7 */ /* 0x000e64000800007f */
[----:B-1----:R-:W-:Y:S05]  /*cb20*/  @!P0 BRA `(.L_x_312) ;  /* 0xfffffffc00f08947 */ /* 0x002fea000383ffff */
[----:B------:R-:W-:Y:S05]  /*cb30*/  BRA `(.L_x_324) ;  /* 0xfffffffc000c7947 */ /* 0x000fea000383ffff */
.L_x_313:
[----:B0-----:R0:W1:Y:S02]  /*cb40*/  SYNCS.PHASECHK.TRANS64.TRYWAIT P0, [R6+URZ], R5 ;  /* 0x00000005060075a7 */ /* 0x001064000800017f */
[----:B-1----:R-:W-:Y:S05]  /*cb50*/  @!P0 NANOSLEEP.SYNCS 0x989680 ;  /* 0x009896800000895d */ /* 0x002fea0003900000 */
[----:B------:R-:W1:Y:S02]  /*cb60*/  @!P0 SYNCS.PHASECHK.TRANS64 P0, [R6+URZ], R5 ;  /* 0x00000005060085a7 */ /* 0x000e64000800007f */
[----:B-1----:R-:W-:Y:S05]  /*cb70*/  @!P0 BRA `(.L_x_313) ;  /* 0xfffffffc00f08947 */ /* 0x002fea000383ffff */
[----:B------:R-:W-:Y:S05]  /*cb80*/  BRA `(.L_x_325) ;  /* 0xfffffffc00147947 */ /* 0x000fea000383ffff */
.L_x_326:
[----:B------:R-:W-:-:S00]  /*cb90*/  BRA `(.L_x_326) ;  /* 0xfffffffc00fc7947 */ /* 0x000fc0000383ffff */
[----:B------:R-:W-:-:S00]  /*cba0*/  NOP ;  /* 0x0000000000007918 */ /* 0x000fc00000000000 */
        /* <DEDUP_REMOVED lines=13> */
.L_x_327:


//--------------------- .nv.global.init           --------------------------
	.section	.nv.global.init,"aw",@progbits
.nv.global.init:
	.type		$str$22,@object
	.size		$str$22,($str$23 - $str$22)
$str$22:
        /*0000*/ 	.byte	0x6b, 0x5f, 0x74, 0x69, 0x6c, 0x65, 0x5f, 0x63, 0x6f, 0x75, 0x6e, 0x74, 0x20, 0x3e, 0x3d, 0x20
        /*0010*/ 	.byte	0x31, 0x00
	.type		$str$23,@object
	.size		$str$23,(__unnamed_1 - $str$23)
$str$23:
        /*0012*/ 	.byte	0x2f, 0x74, 0x6d, 0x70, 0x2f, 0x63, 0x75, 0x74, 0x6c, 0x61, 0x73, 0x73, 0x5f, 0x73, 0x77, 0x65
        /*0022*/ 	.byte	0x65, 0x70, 0x5f, 0x73, 0x72, 0x63, 0x2f, 0x69, 0x6e, 0x63, 0x6c, 0x75, 0x64, 0x65, 0x2f, 0x63
        /*0032*/ 	.byte	0x75, 0x74, 0x6c, 0x61, 0x73, 0x73, 0x2f, 0x67, 0x65, 0x6d, 0x6d, 0x2f, 0x63, 0x6f, 0x6c, 0x6c
        /*0042*/ 	.byte	0x65, 0x63, 0x74, 0x69, 0x76, 0x65, 0x2f, 0x73, 0x6d, 0x39, 0x30, 0x5f, 0x6d, 0x6d, 0x61, 0x5f
        /*0052*/ 	.byte	0x74, 0x6d, 0x61, 0x5f, 0x67, 0x6d, 0x6d, 0x61, 0x5f, 0x73, 0x73, 0x5f, 0x77, 0x61, 0x72, 0x70
        /*0062*/ 	.byte	0x73, 0x70, 0x65, 0x63, 0x69, 0x61, 0x6c, 0x69, 0x7a, 0x65, 0x64, 0x2e, 0x68, 0x70, 0x70, 0x00
	.type		__unnamed_1,@object
	.size		__unnamed_1,(.L_0 - __unnamed_1)
__unnamed_1:
        /*0072*/ 	.byte	0x76, 0x6f, 0x69, 0x64, 0x20, 0x63, 0x75, 0x74, 0x6c, 0x61, 0x73, 0x73, 0x3a, 0x3a, 0x67, 0x65
        /* <DEDUP_REMOVED lines=177> */
        /*0b92*/ 	.byte	0x3a, 0x69, 0x64, 0x65, 0x6e, 0x74, 0x69, 0x74, 0x79, 0x5d, 0x00
.L_0:


//--------------------- .nv.shared._ZN7cutlass13device_kernelINS_4gemm6kernel13GemmUniversalIN4cute5tupleIJiiiiEEENS1_10collective13CollectiveMmaINS1_34MainloopSm90TmaGmmaWarpSpecializedILi5ENS5_IJNS4_1CILi2EEENSA_ILi1EEESC_EEENS1_35KernelTmaWarpSpecializedCooperativeEEENS5_IJNSA_ILi256EEENSA_ILi128EEENSA_ILi64EEEEEENS_10tfloat32_tENS5_IJlSC_lEEESK_SL_NS4_8TiledMMAINS4_8MMA_AtomIJNS4_4SM904GMMA30MMA_64x128x8_F32TF32TF32_SS_TNILNSP_7ScaleInE1ELSR_1EEEEEENS4_6LayoutISD_NS5_IJSC_NSA_ILi0EEESV_EEEEENS5_IJNS4_10UnderscoreESY_SY_EEEEENS4_13SM90_TMA_LOADENS4_14ComposedLayoutINS4_7SwizzleILi3ELi4ELi3EEENS4_18smem_ptr_flag_bitsILi32EEENSU_INS5_IJNSA_ILi8EEENSA_ILi32EEEEEENS5_IJS18_SC_EEEEEEEvNS4_8identityENS4_23SM90_TMA_LOAD_MULTICASTES1C_vS1D_EENS_8epilogue10collective6detail29Sm90TmaWarpSpecializedAdapterINS1H_15DefaultEpilogueISK_SL_SL_NS1G_6thread17LinearCombinationISK_Li1EffLNS1L_9ScaleType4KindE0ELNS_15FloatRoundStyleE2ESK_EENS1_15EpilogueDefaultEEEEEvvEEEEvNT_6ParamsE --------------------------
	.section	.nv.shared._ZN7cutlass13device_kernelINS_4gemm6kernel13GemmUniversalIN4cute5tupleIJiiiiEEENS1_10collective13CollectiveMmaINS1_34MainloopSm90TmaGmmaWarpSpecializedILi5ENS5_IJNS4_1CILi2EEENSA_ILi1EEESC_EEENS1_35KernelTmaWarpSpecializedCooperativeEEENS5_IJNSA_ILi256EEENSA_ILi128EEENSA_ILi64EEEEEENS_10tfloat32_tENS5_IJlSC_lEEESK_SL_NS4_8TiledMMAINS4_8MMA_AtomIJNS4_4SM904GMMA30MMA_64x128x8_F32TF32TF32_SS_TNILNSP_7ScaleInE1ELSR_1EEEEEENS4_6LayoutISD_NS5_IJSC_NSA_ILi0EEESV_EEEEENS5_IJNS4_10UnderscoreESY_SY_EEEEENS4_13SM90_TMA_LOADENS4_14ComposedLayoutINS4_7SwizzleILi3ELi4ELi3EEENS4_18smem_ptr_flag_bitsILi32EEENSU_INS5_IJNSA_ILi8EEENSA_ILi32EEEEEENS5_IJS18_SC_EEEEEEEvNS4_8identityENS4_23SM90_TMA_LOAD_MULTICASTES1C_vS1D_EENS_8epilogue10collective6detail29Sm90TmaWarpSpecializedAdapterINS1H_15DefaultEpilogueISK_SL_SL_NS1G_6thread17LinearCombinationISK_Li1EffLNS1L_9ScaleType4KindE0ELNS_15FloatRoundStyleE2ESK_EENS1_15EpilogueDefaultEEEEEvvEEEEvNT_6ParamsE,"aw",@nobits
	.sectionflags	@""
	.align	16
	.zero		1024


//--------------------- .nv.shared.reserved.0     --------------------------
	.section	.nv.shared.reserved.0,"aw",@nobits
	.weak		__nv_reservedSMEM_offset_0_alias
	.size		__nv_reservedSMEM_offset_0_alias, 0, 0
	.other		__nv_reservedSMEM_offset_0_alias,@"STO_CUDA_RESERVED_SHARED STV_DEFAULT"
__nv_reservedSMEM_offset_0_alias:
	.zero		0


//--------------------- .nv.global                --------------------------
	.section	.nv.global,"aw",@nobits
.nv.global:
	.type		_ZN39_INTERNAL_dc70aa38_4_k_cu_c5dab70d_70524cute1_E,@object
	.size		_ZN39_INTERNAL_dc70aa38_4_k_cu_c5dab70d_70524cute1_E,(_ZN39_INTERNAL_dc70aa38_4_k_cu_c5dab70d_70524cuda3std3__45__cpo6cbeginE - _ZN39_INTERNAL_dc70aa38_4_k_cu_c5dab70d_70524cute1_E)
_ZN39_INTERNAL_dc70aa38_4_k_cu_c5dab70d_70524cute1_E:
	.zero		1
	.type		_ZN39_INTERNAL_dc70aa38_4_k_cu_c5dab70d_70524cuda3std3__45__cpo6cbeginE,@object
	.size		_ZN39_INTERNAL_dc70aa38_4_k_cu_c5dab70d_70524cuda3std3__45__cpo6cbeginE,(_ZN39_INTERNAL_dc70aa38_4_k_cu_c5dab70d_70524cuda3std3__48in_placeE - _ZN39_INTERNAL_dc70aa38_4_k_cu_c5dab70d_70524cuda3std3__45__cpo6cbeginE)
_ZN39_INTERNAL_dc70aa38_4_k_cu_c5dab70d_70524cuda3std3__45__cpo6cbeginE:
	.zero		1
	.type		_ZN39_INTERNAL_dc70aa38_4_k_cu_c5dab70d_70524cuda3std3__48in_placeE,@object
	.size		_ZN39_INTERNAL_dc70aa38_4_k_cu_c5dab70d_70524cuda3std3__48in_placeE,(_ZN39_INTERNAL_dc70aa38_4_k_cu_c5dab70d_70524cuda3std6ranges3__45__cpo9iter_moveE - _ZN39_INTERNAL_dc70aa38_4_k_cu_c5dab70d_70524cuda3std3__48in_placeE)
_ZN39_INTERNAL_dc70aa38_4_k_cu_c5dab70d_70524cuda3std3__48in_placeE:
	.zero		1
	.type		_ZN39_INTERNAL_dc70aa38_4_k_cu_c5dab70d_70524cuda3std6ranges3__45__cpo9iter_moveE,@object
	.size		_ZN39_INTERNAL_dc70aa38_4_k_cu_c5dab70d_70524cuda3std6ranges3__45__cpo9iter_moveE,(_ZN39_INTERNAL_dc70aa38_4_k_cu_c5dab70d_70524cuda3std3__45__cpo5beginE - _ZN39_INTERNAL_dc70aa38_4_k_cu_c5dab70d_70524cuda3std6ranges3__45__cpo9iter_moveE)
_ZN39_INTERNAL_dc70aa38_4_k_cu_c5dab70d_70524cuda3std6ranges3__45__cpo9iter_moveE:
	.zero		1
	.type		_ZN39_INTERNAL_dc70aa38_4_k_cu_c5dab70d_70524cuda3std3__45__cpo5beginE,@object
	.size		_ZN39_INTERNAL_dc70aa38_4_k_cu_c5dab70d_70524cuda3std3__45__cpo5beginE,(_ZN39_INTERNAL_dc70aa38_4_k_cu_c5dab70d_70524cuda3std3__441_GLOBAL__N__dc70aa38_4_k_cu_c5dab70d_70526ignoreE - _ZN39_INTERNAL_dc70aa38_4_k_cu_c5dab70d_70524cuda3std3__45__cpo5beginE)
_ZN39_INTERNAL_dc70aa38_4_k_cu_c5dab70d_70524cuda3std3__45__cpo5beginE:
	.zero		1
	.type		_ZN39_INTERNAL_dc70aa38_4_k_cu_c5dab70d_70524cuda3std3__441_GLOBAL__N__dc70aa38_4_k_cu_c5dab70d_70526ignoreE,@object
	.size		_ZN39_INTERNAL_dc70aa38_4_k_cu_c5dab70d_70524cuda3std3__441_GLOBAL__N__dc70aa38_4_k_cu_c5dab70d_70526ignoreE,(_ZN39_INTERNAL_dc70aa38_4_k_cu_c5dab70d_70524cute7productE - _ZN39_INTERNAL_dc70aa38_4_k_cu_c5dab70d_70524cuda3std3__441_GLOBAL__N__dc70aa38_4_k_cu_c5dab70d_70526ignoreE)
_ZN39_INTERNAL_dc70aa38_4_k_cu_c5dab70d_70524cuda3std3__441_GLOBAL__N__dc70aa38_4_k_cu_c5dab70d_70526ignoreE:
	.zero		1
	.type		_ZN39_INTERNAL_dc70aa38_4_k_cu_c5dab70d_70524cute7productE,@object
	.size		_ZN39_INTERNAL_dc70aa38_4_k_cu_c5dab70d_70524cute7productE,(_ZN39_INTERNAL_dc70aa38_4_k_cu_c5dab70d_70524cuda3std3__45__cpo3endE - _ZN39_INTERNAL_dc70aa38_4_k_cu_c5dab70d_70524cute7productE)
_ZN39_INTERNAL_dc70aa38_4_k_cu_c5dab70d_70524cute7productE:
	.zero		1
	.type		_ZN39_INTERNAL_dc70aa38_4_k_cu_c5dab70d_70524cuda3std3__45__cpo3endE,@object
	.size		_ZN39_INTERNAL_dc70aa38_4_k_cu_c5dab70d_70524cuda3std3__45__cpo3endE,(_ZN39_INTERNAL_dc70aa38_4_k_cu_c5dab70d_70524cuda3std3__419piecewise_constructE - _ZN39_INTERNAL_dc70aa38_4_k_cu_c5dab70d_70524cuda3std3__45__cpo3endE)
_ZN39_INTERNAL_dc70aa38_4_k_cu_c5dab70d_70524cuda3std3__45__cpo3endE:
	.zero		1
	.type		_ZN39_INTERNAL_dc70aa38_4_k_cu_c5dab70d_70524cuda3std3__419piecewise_constructE,@object
	.size		_ZN39_INTERNAL_dc70aa38_4_k_cu_c5dab70d_70524cuda3std3__419piecewise_constructE,(_ZN39_INTERNAL_dc70aa38_4_k_cu_c5dab70d_70524cuda3std3__45__cpo4cendE - _ZN39_INTERNAL_dc70aa38_4_k_cu_c5dab70d_70524cuda3std3__419piecewise_constructE)
_ZN39_INTERNAL_dc70aa38_4_k_cu_c5dab70d_70524cuda3std3__419piecewise_constructE:
	.zero		1
	.type		_ZN39_INTERNAL_dc70aa38_4_k_cu_c5dab70d_70524cuda3std3__45__cpo4cendE,@object
	.size		_ZN39_INTERNAL_dc70aa38_4_k_cu_c5dab70d_70524cuda3std3__45__cpo4cendE,(_ZN39_INTERNAL_dc70aa38_4_k_cu_c5dab70d_70524cuda3std6ranges3__45__cpo4swapE - _ZN39_INTERNAL_dc70aa38_4_k_cu_c5dab70d_70524cuda3std3__45__cpo4cendE)
_ZN39_INTERNAL_dc70aa38_4_k_cu_c5dab70d_70524cuda3std3__45__cpo4cendE:
	.zero		1
	.type		_ZN39_INTERNAL_dc70aa38_4_k_cu_c5dab70d_70524cuda3std6ranges3__45__cpo4swapE,@object
	.size		_ZN39_INTERNAL_dc70aa38_4_k_cu_c5dab70d_70524cuda3std6ranges3__45__cpo4swapE,(.L_8 - _ZN39_INTERNAL_dc70aa38_4_k_cu_c5dab70d_70524cuda3std6ranges3__45__cpo4swapE)
_ZN39_INTERNAL_dc70aa38_4_k_cu_c5dab70d_70524cuda3std6ranges3__45__cpo4swapE:
	.zero		1
.L_8:


//--------------------- .nv.constant0._ZN7cutlass13device_kernelINS_4gemm6kernel13GemmUniversalIN4cute5tupleIJiiiiEEENS1_10collective13CollectiveMmaINS1_34MainloopSm90TmaGmmaWarpSpecializedILi5ENS5_IJNS4_1CILi2EEENSA_ILi1EEESC_EEENS1_35KernelTmaWarpSpecializedCooperativeEEENS5_IJNSA_ILi256EEENSA_ILi128EEENSA_ILi64EEEEEENS_10tfloat32_tENS5_IJlSC_lEEESK_SL_NS4_8TiledMMAINS4_8MMA_AtomIJNS4_4SM904GMMA30MMA_64x128x8_F32TF32TF32_SS_TNILNSP_7ScaleInE1ELSR_1EEEEEENS4_6LayoutISD_NS5_IJSC_NSA_ILi0EEESV_EEEEENS5_IJNS4_10UnderscoreESY_SY_EEEEENS4_13SM90_TMA_LOADENS4_14ComposedLayoutINS4_7SwizzleILi3ELi4ELi3EEENS4_18smem_ptr_flag_bitsILi32EEENSU_INS5_IJNSA_ILi8EEENSA_ILi32EEEEEENS5_IJS18_SC_EEEEEEEvNS4_8identityENS4_23SM90_TMA_LOAD_MULTICASTES1C_vS1D_EENS_8epilogue10collective6detail29Sm90TmaWarpSpecializedAdapterINS1H_15DefaultEpilogueISK_SL_SL_NS1G_6thread17LinearCombinationISK_Li1EffLNS1L_9ScaleType4KindE0ELNS_15FloatRoundStyleE2ESK_EENS1_15EpilogueDefaultEEEEEvvEEEEvNT_6ParamsE --------------------------
	.section	.nv.constant0._ZN7cutlass13device_kernelINS_4gemm6kernel13GemmUniversalIN4cute5tupleIJiiiiEEENS1_10collective13CollectiveMmaINS1_34MainloopSm90TmaGmmaWarpSpecializedILi5ENS5_IJNS4_1CILi2EEENSA_ILi1EEESC_EEENS1_35KernelTmaWarpSpecializedCooperativeEEENS5_IJNSA_ILi256EEENSA_ILi128EEENSA_ILi64EEEEEENS_10tfloat32_tENS5_IJlSC_lEEESK_SL_NS4_8TiledMMAINS4_8MMA_AtomIJNS4_4SM904GMMA30MMA_64x128x8_F32TF32TF32_SS_TNILNSP_7ScaleInE1ELSR_1EEEEEENS4_6LayoutISD_NS5_IJSC_NSA_ILi0EEESV_EEEEENS5_IJNS4_10UnderscoreESY_SY_EEEEENS4_13SM90_TMA_LOADENS4_14ComposedLayoutINS4_7SwizzleILi3ELi4ELi3EEENS4_18smem_ptr_flag_bitsILi32EEENSU_INS5_IJNSA_ILi8EEENSA_ILi32EEEEEENS5_IJS18_SC_EEEEEEEvNS4_8identityENS4_23SM90_TMA_LOAD_MULTICASTES1C_vS1D_EENS_8epilogue10collective6detail29Sm90TmaWarpSpecializedAdapterINS1H_15DefaultEpilogueISK_SL_SL_NS1G_6thread17LinearCombinationISK_Li1EffLNS1L_9ScaleType4KindE0ELNS_15FloatRoundStyleE2ESK_EENS1_15EpilogueDefaultEEEEEvvEEEEvNT_6ParamsE,"a",@progbits
	.sectionflags	@""
	.align	4
.nv.constant0._ZN7cutlass13device_kernelINS_4gemm6kernel13GemmUniversalIN4cute5tupleIJiiiiEEENS1_10collective13CollectiveMmaINS1_34MainloopSm90TmaGmmaWarpSpecializedILi5ENS5_IJNS4_1CILi2EEENSA_ILi1EEESC_EEENS1_35KernelTmaWarpSpecializedCooperativeEEENS5_IJNSA_ILi256EEENSA_ILi128EEENSA_ILi64EEEEEENS_10tfloat32_tENS5_IJlSC_lEEESK_SL_NS4_8TiledMMAINS4_8MMA_AtomIJNS4_4SM904GMMA30MMA_64x128x8_F32TF32TF32_SS_TNILNSP_7ScaleInE1ELSR_1EEEEEENS4_6LayoutISD_NS5_IJSC_NSA_ILi0EEESV_EEEEENS5_IJNS4_10UnderscoreESY_SY_EEEEENS4_13SM90_TMA_LOADENS4_14ComposedLayoutINS4_7SwizzleILi3ELi4ELi3EEENS4_18smem_ptr_flag_bitsILi32EEENSU_INS5_IJNSA_ILi8EEENSA_ILi32EEEEEENS5_IJS18_SC_EEEEEEEvNS4_8identityENS4_23SM90_TMA_LOAD_MULTICASTES1C_vS1D_EENS_8epilogue10collective6detail29Sm90TmaWarpSpecializedAdapterINS1H_15DefaultEpilogueISK_SL_SL_NS1G_6thread17LinearCombinationISK_Li1EffLNS1L_9ScaleType4KindE0ELNS_15FloatRoundStyleE2ESK_EENS1_15EpilogueDefaultEEEEEvvEEEEvNT_6ParamsE:
	.zero		1664


//--------------------- SYMBOLS --------------------------

	.type		.nv.reservedSmem.offset0,@object
	.size		.nv.reservedSmem.offset0,0x4
	.type		__assertfail,@function
